//
// Generated by NVIDIA NVVM Compiler
//
// Compiler Build ID: CL-36424714
// Cuda compilation tools, release 13.0, V13.0.88
// Based on NVVM 20.0.0
//

.version 9.0
.target sm_100
.address_size 64

	// .globl	_Z16ntt_stage_kernelPxiixb

.visible .entry _Z16ntt_stage_kernelPxiixb(
	.param .u64 .ptr .align 1 _Z16ntt_stage_kernelPxiixb_param_0,
	.param .u32 _Z16ntt_stage_kernelPxiixb_param_1,
	.param .u32 _Z16ntt_stage_kernelPxiixb_param_2,
	.param .u64 _Z16ntt_stage_kernelPxiixb_param_3,
	.param .u8 _Z16ntt_stage_kernelPxiixb_param_4
)
{
	.reg .pred 	%p<7>;
	.reg .b16 	%rs<2>;
	.reg .b32 	%r<165>;
	.reg .b64 	%rd<74>;

	ld.param.u64 	%rd13, [_Z16ntt_stage_kernelPxiixb_param_0];
	ld.param.u32 	%r4, [_Z16ntt_stage_kernelPxiixb_param_1];
	ld.param.u32 	%r5, [_Z16ntt_stage_kernelPxiixb_param_2];
	ld.param.u64 	%rd69, [_Z16ntt_stage_kernelPxiixb_param_3];
	ld.param.s8 	%rs1, [_Z16ntt_stage_kernelPxiixb_param_4];
	mov.u32 	%r6, %ctaid.x;
	mov.u32 	%r7, %ntid.x;
	mov.u32 	%r8, %tid.x;
	mad.lo.s32 	%r9, %r6, %r7, %r8;
	shr.u32 	%r10, %r5, 31;
	add.s32 	%r11, %r5, %r10;
	shr.s32 	%r1, %r11, 1;
	div.s32 	%r12, %r9, %r1;
	mul.lo.s32 	%r13, %r12, %r1;
	sub.s32 	%r2, %r9, %r13;
	mad.lo.s32 	%r3, %r12, %r5, %r2;
	add.s32 	%r14, %r3, %r1;
	setp.ge.s32 	%p1, %r14, %r4;
	@%p1 bra 	$L__BB0_9;
	setp.eq.s16 	%p2, %rs1, 0;
	@%p2 bra 	$L__BB0_3;
	mul.hi.s64 	%rd15, %rd69, 192137947874914363;
	shr.u64 	%rd16, %rd15, 63;
	shr.s64 	%rd17, %rd15, 7;
	add.s64 	%rd18, %rd17, %rd16;
	mul.lo.s64 	%rd19, %rd18, 12289;
	sub.s64 	%rd20, %rd69, %rd19;
	mul.lo.s64 	%rd21, %rd20, %rd20;
	mul.hi.u64 	%rd22, %rd21, 192137947874914363;
	shr.u64 	%rd23, %rd22, 7;
	cvt.u32.u64 	%r15, %rd23;
	mov.b64 	%rd24, 12289;
	cvt.u32.u64 	%r16, %rd24;
	mul.lo.s32 	%r17, %r15, %r16;
	cvt.u32.u64 	%r18, %rd21;
	sub.s32 	%r19, %r18, %r17;
	cvt.u32.u64 	%r20, %rd20;
	mul.lo.s32 	%r21, %r20, %r19;
	mul.hi.s32 	%r22, %r21, 1431539267;
	shr.u32 	%r23, %r22, 31;
	shr.s32 	%r24, %r22, 12;
	add.s32 	%r25, %r24, %r23;
	mul.lo.s32 	%r26, %r25, 12289;
	sub.s32 	%r27, %r21, %r26;
	mul.lo.s32 	%r28, %r19, %r19;
	mul.hi.u32 	%r29, %r28, 357884817;
	shr.u32 	%r30, %r29, 10;
	mul.lo.s32 	%r31, %r30, 12289;
	sub.s32 	%r32, %r28, %r31;
	mul.lo.s32 	%r33, %r27, %r32;
	mul.hi.s32 	%r34, %r33, 1431539267;
	shr.u32 	%r35, %r34, 31;
	shr.s32 	%r36, %r34, 12;
	add.s32 	%r37, %r36, %r35;
	mul.lo.s32 	%r38, %r37, 12289;
	sub.s32 	%r39, %r33, %r38;
	mul.lo.s32 	%r40, %r32, %r32;
	mul.hi.u32 	%r41, %r40, 357884817;
	shr.u32 	%r42, %r41, 10;
	mul.lo.s32 	%r43, %r42, 12289;
	sub.s32 	%r44, %r40, %r43;
	mul.lo.s32 	%r45, %r39, %r44;
	mul.hi.s32 	%r46, %r45, 1431539267;
	shr.u32 	%r47, %r46, 31;
	shr.s32 	%r48, %r46, 12;
	add.s32 	%r49, %r48, %r47;
	mul.lo.s32 	%r50, %r49, 12289;
	sub.s32 	%r51, %r45, %r50;
	mul.lo.s32 	%r52, %r44, %r44;
	mul.hi.u32 	%r53, %r52, 357884817;
	shr.u32 	%r54, %r53, 10;
	mul.lo.s32 	%r55, %r54, 12289;
	sub.s32 	%r56, %r52, %r55;
	mul.lo.s32 	%r57, %r51, %r56;
	mul.hi.s32 	%r58, %r57, 1431539267;
	shr.u32 	%r59, %r58, 31;
	shr.s32 	%r60, %r58, 12;
	add.s32 	%r61, %r60, %r59;
	mul.lo.s32 	%r62, %r61, 12289;
	sub.s32 	%r63, %r57, %r62;
	mul.lo.s32 	%r64, %r56, %r56;
	mul.hi.u32 	%r65, %r64, 357884817;
	shr.u32 	%r66, %r65, 10;
	mul.lo.s32 	%r67, %r66, 12289;
	sub.s32 	%r68, %r64, %r67;
	mul.lo.s32 	%r69, %r63, %r68;
	mul.hi.s32 	%r70, %r69, 1431539267;
	shr.u32 	%r71, %r70, 31;
	shr.s32 	%r72, %r70, 12;
	add.s32 	%r73, %r72, %r71;
	mul.lo.s32 	%r74, %r73, 12289;
	sub.s32 	%r75, %r69, %r74;
	mul.lo.s32 	%r76, %r68, %r68;
	mul.hi.u32 	%r77, %r76, 357884817;
	shr.u32 	%r78, %r77, 10;
	mul.lo.s32 	%r79, %r78, 12289;
	sub.s32 	%r80, %r76, %r79;
	mul.lo.s32 	%r81, %r75, %r80;
	mul.hi.s32 	%r82, %r81, 1431539267;
	shr.u32 	%r83, %r82, 31;
	shr.s32 	%r84, %r82, 12;
	add.s32 	%r85, %r84, %r83;
	mul.lo.s32 	%r86, %r85, 12289;
	sub.s32 	%r87, %r81, %r86;
	mul.lo.s32 	%r88, %r80, %r80;
	mul.hi.u32 	%r89, %r88, 357884817;
	shr.u32 	%r90, %r89, 10;
	mul.lo.s32 	%r91, %r90, 12289;
	sub.s32 	%r92, %r88, %r91;
	mul.lo.s32 	%r93, %r87, %r92;
	mul.hi.s32 	%r94, %r93, 1431539267;
	shr.u32 	%r95, %r94, 31;
	shr.s32 	%r96, %r94, 12;
	add.s32 	%r97, %r96, %r95;
	mul.lo.s32 	%r98, %r97, 12289;
	sub.s32 	%r99, %r93, %r98;
	mul.lo.s32 	%r100, %r92, %r92;
	mul.hi.u32 	%r101, %r100, 357884817;
	shr.u32 	%r102, %r101, 10;
	mul.lo.s32 	%r103, %r102, 12289;
	sub.s32 	%r104, %r100, %r103;
	mul.lo.s32 	%r105, %r99, %r104;
	mul.hi.s32 	%r106, %r105, 1431539267;
	shr.u32 	%r107, %r106, 31;
	shr.s32 	%r108, %r106, 12;
	add.s32 	%r109, %r108, %r107;
	mul.lo.s32 	%r110, %r109, 12289;
	sub.s32 	%r111, %r105, %r110;
	mul.lo.s32 	%r112, %r104, %r104;
	mul.hi.u32 	%r113, %r112, 357884817;
	shr.u32 	%r114, %r113, 10;
	mul.lo.s32 	%r115, %r114, 12289;
	sub.s32 	%r116, %r112, %r115;
	mul.lo.s32 	%r117, %r111, %r116;
	mul.hi.s32 	%r118, %r117, 1431539267;
	shr.u32 	%r119, %r118, 31;
	shr.s32 	%r120, %r118, 12;
	add.s32 	%r121, %r120, %r119;
	mul.lo.s32 	%r122, %r121, 12289;
	sub.s32 	%r123, %r117, %r122;
	mul.lo.s32 	%r124, %r116, %r116;
	mul.hi.u32 	%r125, %r124, 357884817;
	shr.u32 	%r126, %r125, 10;
	mul.lo.s32 	%r127, %r126, 12289;
	sub.s32 	%r128, %r124, %r127;
	mul.lo.s32 	%r129, %r123, %r128;
	mul.hi.s32 	%r130, %r129, 1431539267;
	shr.u32 	%r131, %r130, 31;
	shr.s32 	%r132, %r130, 12;
	add.s32 	%r133, %r132, %r131;
	mul.lo.s32 	%r134, %r133, 12289;
	sub.s32 	%r135, %r129, %r134;
	mul.lo.s32 	%r136, %r128, %r128;
	mul.hi.u32 	%r137, %r136, 357884817;
	shr.u32 	%r138, %r137, 10;
	mul.lo.s32 	%r139, %r138, 12289;
	sub.s32 	%r140, %r136, %r139;
	mul.lo.s32 	%r141, %r135, %r140;
	mul.hi.s32 	%r142, %r141, 1431539267;
	shr.u32 	%r143, %r142, 31;
	shr.s32 	%r144, %r142, 12;
	add.s32 	%r145, %r144, %r143;
	mul.lo.s32 	%r146, %r145, 12289;
	sub.s32 	%r147, %r141, %r146;
	mul.lo.s32 	%r148, %r140, %r140;
	mul.hi.u32 	%r149, %r148, 357884817;
	shr.u32 	%r150, %r149, 10;
	mul.lo.s32 	%r151, %r150, 12289;
	sub.s32 	%r152, %r148, %r151;
	mul.lo.s32 	%r153, %r152, %r152;
	mul.hi.u32 	%r154, %r153, 357884817;
	shr.u32 	%r155, %r154, 10;
	mul.lo.s32 	%r156, %r155, 12289;
	sub.s32 	%r157, %r153, %r156;
	mul.lo.s32 	%r158, %r147, %r157;
	mul.hi.s32 	%r159, %r158, 1431539267;
	shr.u32 	%r160, %r159, 31;
	shr.s32 	%r161, %r159, 12;
	add.s32 	%r162, %r161, %r160;
	mul.lo.s32 	%r163, %r162, 12289;
	sub.s32 	%r164, %r158, %r163;
	cvt.s64.s32 	%rd69, %r164;
$L__BB0_3:
	setp.lt.s32 	%p3, %r2, 1;
	mov.b64 	%rd72, 1;
	@%p3 bra 	$L__BB0_8;
	cvt.u64.u32 	%rd71, %r2;
	mov.b64 	%rd72, 1;
$L__BB0_5:
	mul.hi.s64 	%rd27, %rd69, 192137947874914363;
	shr.u64 	%rd28, %rd27, 63;
	shr.s64 	%rd29, %rd27, 7;
	add.s64 	%rd30, %rd29, %rd28;
	mul.lo.s64 	%rd31, %rd30, 12289;
	sub.s64 	%rd7, %rd69, %rd31;
	and.b64  	%rd32, %rd71, 1;
	setp.eq.b64 	%p4, %rd32, 1;
	not.pred 	%p5, %p4;
	@%p5 bra 	$L__BB0_7;
	mul.lo.s64 	%rd33, %rd72, %rd7;
	mul.hi.s64 	%rd34, %rd33, 192137947874914363;
	shr.u64 	%rd35, %rd34, 63;
	shr.s64 	%rd36, %rd34, 7;
	add.s64 	%rd37, %rd36, %rd35;
	mul.lo.s64 	%rd38, %rd37, 12289;
	sub.s64 	%rd72, %rd33, %rd38;
$L__BB0_7:
	mul.lo.s64 	%rd69, %rd7, %rd7;
	shr.u64 	%rd11, %rd71, 1;
	setp.gt.u64 	%p6, %rd71, 1;
	mov.u64 	%rd71, %rd11;
	@%p6 bra 	$L__BB0_5;
$L__BB0_8:
	cvta.to.global.u64 	%rd39, %rd13;
	mul.wide.s32 	%rd40, %r3, 8;
	add.s64 	%rd41, %rd39, %rd40;
	ld.global.u64 	%rd42, [%rd41];
	mul.wide.s32 	%rd43, %r1, 8;
	add.s64 	%rd44, %rd41, %rd43;
	ld.global.u64 	%rd45, [%rd44];
	mul.lo.s64 	%rd46, %rd45, %rd72;
	mul.hi.s64 	%rd47, %rd46, 192137947874914363;
	shr.u64 	%rd48, %rd47, 63;
	shr.s64 	%rd49, %rd47, 7;
	add.s64 	%rd50, %rd49, %rd48;
	mul.lo.s64 	%rd51, %rd50, 12289;
	sub.s64 	%rd52, %rd46, %rd51;
	add.s64 	%rd53, %rd52, %rd42;
	mul.hi.s64 	%rd54, %rd53, 192137947874914363;
	shr.u64 	%rd55, %rd54, 63;
	shr.s64 	%rd56, %rd54, 7;
	add.s64 	%rd57, %rd56, %rd55;
	mul.lo.s64 	%rd58, %rd57, 12289;
	sub.s64 	%rd59, %rd53, %rd58;
	st.global.u64 	[%rd41], %rd59;
	sub.s64 	%rd60, %rd42, %rd52;
	add.s64 	%rd61, %rd60, 12289;
	mul.hi.s64 	%rd62, %rd61, 192137947874914363;
	shr.u64 	%rd63, %rd62, 63;
	shr.s64 	%rd64, %rd62, 7;
	add.s64 	%rd65, %rd64, %rd63;
	mul.lo.s64 	%rd66, %rd65, 12289;
	sub.s64 	%rd67, %rd61, %rd66;
	st.global.u64 	[%rd44], %rd67;
$L__BB0_9:
	ret;

}
	// .globl	_Z21pointwise_mult_kernelPxS_S_i
.visible .entry _Z21pointwise_mult_kernelPxS_S_i(
	.param .u64 .ptr .align 1 _Z21pointwise_mult_kernelPxS_S_i_param_0,
	.param .u64 .ptr .align 1 _Z21pointwise_mult_kernelPxS_S_i_param_1,
	.param .u64 .ptr .align 1 _Z21pointwise_mult_kernelPxS_S_i_param_2,
	.param .u32 _Z21pointwise_mult_kernelPxS_S_i_param_3
)
{
	.reg .pred 	%p<2>;
	.reg .b32 	%r<6>;
	.reg .b64 	%rd<20>;

	ld.param.u64 	%rd1, [_Z21pointwise_mult_kernelPxS_S_i_param_0];
	ld.param.u64 	%rd2, [_Z21pointwise_mult_kernelPxS_S_i_param_1];
	ld.param.u64 	%rd3, [_Z21pointwise_mult_kernelPxS_S_i_param_2];
	ld.param.u32 	%r2, [_Z21pointwise_mult_kernelPxS_S_i_param_3];
	mov.u32 	%r3, %tid.x;
	mov.u32 	%r4, %ctaid.x;
	mov.u32 	%r5, %ntid.x;
	mad.lo.s32 	%r1, %r4, %r5, %r3;
	setp.ge.s32 	%p1, %r1, %r2;
	@%p1 bra 	$L__BB1_2;
	cvta.to.global.u64 	%rd4, %rd1;
	cvta.to.global.u64 	%rd5, %rd2;
	cvta.to.global.u64 	%rd6, %rd3;
	mul.wide.s32 	%rd7, %r1, 8;
	add.s64 	%rd8, %rd4, %rd7;
	ld.global.u64 	%rd9, [%rd8];
	add.s64 	%rd10, %rd5, %rd7;
	ld.global.u64 	%rd11, [%rd10];
	mul.lo.s64 	%rd12, %rd11, %rd9;
	mul.hi.s64 	%rd13, %rd12, 192137947874914363;
	shr.u64 	%rd14, %rd13, 63;
	shr.s64 	%rd15, %rd13, 7;
	add.s64 	%rd16, %rd15, %rd14;
	mul.lo.s64 	%rd17, %rd16, 12289;
	sub.s64 	%rd18, %rd12, %rd17;
	add.s64 	%rd19, %rd6, %rd7;
	st.global.u64 	[%rd19], %rd18;
$L__BB1_2:
	ret;

}
	// .globl	_Z12scale_kernelPxix
.visible .entry _Z12scale_kernelPxix(
	.param .u64 .ptr .align 1 _Z12scale_kernelPxix_param_0,
	.param .u32 _Z12scale_kernelPxix_param_1,
	.param .u64 _Z12scale_kernelPxix_param_2
)
{
	.reg .pred 	%p<2>;
	.reg .b32 	%r<6>;
	.reg .b64 	%rd<14>;

	ld.param.u64 	%rd1, [_Z12scale_kernelPxix_param_0];
	ld.param.u32 	%r2, [_Z12scale_kernelPxix_param_1];
	ld.param.u64 	%rd2, [_Z12scale_kernelPxix_param_2];
	mov.u32 	%r3, %tid.x;
	mov.u32 	%r4, %ctaid.x;
	mov.u32 	%r5, %ntid.x;
	mad.lo.s32 	%r1, %r4, %r5, %r3;
	setp.ge.s32 	%p1, %r1, %r2;
	@%p1 bra 	$L__BB2_2;
	cvta.to.global.u64 	%rd3, %rd1;
	mul.wide.s32 	%rd4, %r1, 8;
	add.s64 	%rd5, %rd3, %rd4;
	ld.global.u64 	%rd6, [%rd5];
	mul.lo.s64 	%rd7, %rd6, %rd2;
	mul.hi.s64 	%rd8, %rd7, 192137947874914363;
	shr.u64 	%rd9, %rd8, 63;
	shr.s64 	%rd10, %rd8, 7;
	add.s64 	%rd11, %rd10, %rd9;
	mul.lo.s64 	%rd12, %rd11, 12289;
	sub.s64 	%rd13, %rd7, %rd12;
	st.global.u64 	[%rd5], %rd13;
$L__BB2_2:
	ret;

}


// ===== COMPILED SASS (sm_100) =====

	.target	sm_100

	.elftype	@"ET_EXEC"


//--------------------- .note.nv.tkinfo           --------------------------
	.section	.note.nv.tkinfo,"",@"SHT_NOTE"
	.sectionflags	@"SHF_NOTE_NV_TKINFO"
	.tkinfo
        /*0018*/ 	.word	0x00000002
        /*0030*/ 	.string	""
        /*0030*/ 	.string	"ptxas"
        /*0030*/ 	.string	"Cuda compilation tools, release 13.0, V13.0.88"
        /*0030*/ 	.string	"Build cuda_13.0.r13.0/compiler.36424714_0"
        /*0030*/ 	.string	"-arch sm_100 -m 64 "



//--------------------- .note.nv.cuinfo           --------------------------
	.section	.note.nv.cuinfo,"",@"SHT_NOTE"
	.sectionflags	@"SHF_NOTE_NV_CUINFO"
        /*0018*/ 	.short	0x0002
        /*001a*/ 	.short	0x0064
        /*001c*/ 	.short	0x0082
	.zero		2


//--------------------- .nv.info                  --------------------------
	.section	.nv.info,"",@"SHT_CUDA_INFO"
	.align	4


	//----- nvinfo : EIATTR_REGCOUNT
	.align		4
        /*0000*/ 	.byte	0x04, 0x2f
        /*0002*/ 	.short	(.L_1 - .L_0)
	.align		4
.L_0:
        /*0004*/ 	.word	index@(_Z16ntt_stage_kernelPxiixb)
        /*0008*/ 	.word	0x00000018


	//----- nvinfo : EIATTR_FRAME_SIZE
	.align		4
.L_1:
        /*000c*/ 	.byte	0x04, 0x11
        /*000e*/ 	.short	(.L_3 - .L_2)
	.align		4
.L_2:
        /*0010*/ 	.word	index@(_Z16ntt_stage_kernelPxiixb)
        /*0014*/ 	.word	0x00000000


	//----- nvinfo : EIATTR_REGCOUNT
	.align		4
.L_3:
        /*0018*/ 	.byte	0x04, 0x2f
        /*001a*/ 	.short	(.L_5 - .L_4)
	.align		4
.L_4:
        /*001c*/ 	.word	index@(_Z21pointwise_mult_kernelPxS_S_i)
        /*0020*/ 	.word	0x00000010


	//----- nvinfo : EIATTR_FRAME_SIZE
	.align		4
.L_5:
        /*0024*/ 	.byte	0x04, 0x11
        /*0026*/ 	.short	(.L_7 - .L_6)
	.align		4
.L_6:
        /*0028*/ 	.word	index@(_Z21pointwise_mult_kernelPxS_S_i)
        /*002c*/ 	.word	0x00000000


	//----- nvinfo : EIATTR_REGCOUNT
	.align		4
.L_7:
        /*0030*/ 	.byte	0x04, 0x2f
        /*0032*/ 	.short	(.L_9 - .L_8)
	.align		4
.L_8:
        /*0034*/ 	.word	index@(_Z12scale_kernelPxix)
        /*0038*/ 	.word	0x0000000e


	//----- nvinfo : EIATTR_FRAME_SIZE
	.align		4
.L_9:
        /*003c*/ 	.byte	0x04, 0x11
        /*003e*/ 	.short	(.L_11 - .L_10)
	.align		4
.L_10:
        /*0040*/ 	.word	index@(_Z12scale_kernelPxix)
        /*0044*/ 	.word	0x00000000


	//----- nvinfo : EIATTR_MIN_STACK_SIZE
	.align		4
.L_11:
        /*0048*/ 	.byte	0x04, 0x12
        /*004a*/ 	.short	(.L_13 - .L_12)
	.align		4
.L_12:
        /*004c*/ 	.word	index@(_Z12scale_kernelPxix)
        /*0050*/ 	.word	0x00000000


	//----- nvinfo : EIATTR_MIN_STACK_SIZE
	.align		4
.L_13:
        /*0054*/ 	.byte	0x04, 0x12
        /*0056*/ 	.short	(.L_15 - .L_14)
	.align		4
.L_14:
        /*0058*/ 	.word	index@(_Z21pointwise_mult_kernelPxS_S_i)
        /*005c*/ 	.word	0x00000000


	//----- nvinfo : EIATTR_MIN_STACK_SIZE
	.align		4
.L_15:
        /*0060*/ 	.byte	0x04, 0x12
        /*0062*/ 	.short	(.L_17 - .L_16)
	.align		4
.L_16:
        /*0064*/ 	.word	index@(_Z16ntt_stage_kernelPxiixb)
        /*0068*/ 	.word	0x00000000
.L_17:


//--------------------- .nv.compat                --------------------------
	.section	.nv.compat,"",@"SHT_CUDA_COMPAT_INFO"
	.align	4
        /*0000*/ 	.byte	0x02, 0x09, 0x00, 0x00, 0x02, 0x02, 0x01, 0x00, 0x02, 0x05, 0x05, 0x00, 0x03, 0x07, 0x01, 0x01
        /*0010*/ 	.byte	0x02, 0x03, 0x00, 0x00, 0x02, 0x06, 0x01, 0x00, 0x04, 0x0b, 0x08, 0x00, 0x09, 0x00, 0x00, 0x00
        /*0020*/ 	.byte	0x00, 0x00, 0x00, 0x00


//--------------------- .nv.info._Z12scale_kernelPxix --------------------------
	.section	.nv.info._Z12scale_kernelPxix,"",@"SHT_CUDA_INFO"
	.sectionflags	@""
	.align	4


	//----- nvinfo : EIATTR_CUDA_API_VERSION
	.align		4
        /*0000*/ 	.byte	0x04, 0x37
        /*0002*/ 	.short	(.L_19 - .L_18)
.L_18:
        /*0004*/ 	.word	0x00000082


	//----- nvinfo : EIATTR_KPARAM_INFO
	.align		4
.L_19:
        /*0008*/ 	.byte	0x04, 0x17
        /*000a*/ 	.short	(.L_21 - .L_20)
.L_20:
        /*000c*/ 	.word	0x00000000
        /*0010*/ 	.short	0x0002
        /*0012*/ 	.short	0x0010
        /*0014*/ 	.byte	0x00, 0xf0, 0x21, 0x00


	//----- nvinfo : EIATTR_KPARAM_INFO
	.align		4
.L_21:
        /*0018*/ 	.byte	0x04, 0x17
        /*001a*/ 	.short	(.L_23 - .L_22)
.L_22:
        /*001c*/ 	.word	0x00000000
        /*0020*/ 	.short	0x0001
        /*0022*/ 	.short	0x0008
        /*0024*/ 	.byte	0x00, 0xf0, 0x11, 0x00


	//----- nvinfo : EIATTR_KPARAM_INFO
	.align		4
.L_23:
        /*0028*/ 	.byte	0x04, 0x17
        /*002a*/ 	.short	(.L_25 - .L_24)
.L_24:
        /*002c*/ 	.word	0x00000000
        /*0030*/ 	.short	0x0000
        /*0032*/ 	.short	0x0000
        /*0034*/ 	.byte	0x00, 0xf5, 0x21, 0x00


	//----- nvinfo : EIATTR_SPARSE_MMA_MASK
	.align		4
.L_25:
        /*0038*/ 	.byte	0x03, 0x50
        /*003a*/ 	.short	0x0000


	//----- nvinfo : EIATTR_MAXREG_COUNT
	.align		4
        /*003c*/ 	.byte	0x03, 0x1b
        /*003e*/ 	.short	0x00ff


	//----- nvinfo : EIATTR_MERCURY_ISA_VERSION
	.align		4
        /*0040*/ 	.byte	0x03, 0x5f
        /*0042*/ 	.short	0x0101


	//----- nvinfo : EIATTR_VRC_CTA_INIT_COUNT
	.align		4
        /*0044*/ 	.byte	0x02, 0x4a
	.zero		1
	.zero		1


	//----- nvinfo : EIATTR_EXIT_INSTR_OFFSETS
	.align		4
        /*0048*/ 	.byte	0x04, 0x1c
        /*004a*/ 	.short	(.L_27 - .L_26)


	//   ....[0]....
.L_26:
        /*004c*/ 	.word	0x00000070


	//   ....[1]....
        /*0050*/ 	.word	0x00000240


	//----- nvinfo : EIATTR_CBANK_PARAM_SIZE
	.align		4
.L_27:
        /*0054*/ 	.byte	0x03, 0x19
        /*0056*/ 	.short	0x0018


	//----- nvinfo : EIATTR_PARAM_CBANK
	.align		4
        /*0058*/ 	.byte	0x04, 0x0a
        /*005a*/ 	.short	(.L_29 - .L_28)
	.align		4
.L_28:
        /*005c*/ 	.word	index@(.nv.constant0._Z12scale_kernelPxix)
        /*0060*/ 	.short	0x0380
        /*0062*/ 	.short	0x0018


	//----- nvinfo : EIATTR_SW_WAR
	.align		4
.L_29:
        /*0064*/ 	.byte	0x04, 0x36
        /*0066*/ 	.short	(.L_31 - .L_30)
.L_30:
        /*0068*/ 	.word	0x00000008
.L_31:


//--------------------- .nv.info._Z21pointwise_mult_kernelPxS_S_i --------------------------
	.section	.nv.info._Z21pointwise_mult_kernelPxS_S_i,"",@"SHT_CUDA_INFO"
	.sectionflags	@""
	.align	4


	//----- nvinfo : EIATTR_CUDA_API_VERSION
	.align		4
        /*0000*/ 	.byte	0x04, 0x37
        /*0002*/ 	.short	(.L_33 - .L_32)
.L_32:
        /*0004*/ 	.word	0x00000082


	//----- nvinfo : EIATTR_KPARAM_INFO
	.align		4
.L_33:
        /*0008*/ 	.byte	0x04, 0x17
        /*000a*/ 	.short	(.L_35 - .L_34)
.L_34:
        /*000c*/ 	.word	0x00000000
        /*0010*/ 	.short	0x0003
        /*0012*/ 	.short	0x0018
        /*0014*/ 	.byte	0x00, 0xf0, 0x11, 0x00


	//----- nvinfo : EIATTR_KPARAM_INFO
	.align		4
.L_35:
        /*0018*/ 	.byte	0x04, 0x17
        /*001a*/ 	.short	(.L_37 - .L_36)
.L_36:
        /*001c*/ 	.word	0x00000000
        /*0020*/ 	.short	0x0002
        /*0022*/ 	.short	0x0010
        /*0024*/ 	.byte	0x00, 0xf5, 0x21, 0x00


	//----- nvinfo : EIATTR_KPARAM_INFO
	.align		4
.L_37:
        /*0028*/ 	.byte	0x04, 0x17
        /*002a*/ 	.short	(.L_39 - .L_38)
.L_38:
        /*002c*/ 	.word	0x00000000
        /*0030*/ 	.short	0x0001
        /*0032*/ 	.short	0x0008
        /*0034*/ 	.byte	0x00, 0xf5, 0x21, 0x00


	//----- nvinfo : EIATTR_KPARAM_INFO
	.align		4
.L_39:
        /*0038*/ 	.byte	0x04, 0x17
        /*003a*/ 	.short	(.L_41 - .L_40)
.L_40:
        /*003c*/ 	.word	0x00000000
        /*0040*/ 	.short	0x0000
        /*0042*/ 	.short	0x0000
        /*0044*/ 	.byte	0x00, 0xf5, 0x21, 0x00


	//----- nvinfo : EIATTR_SPARSE_MMA_MASK
	.align		4
.L_41:
        /*0048*/ 	.byte	0x03, 0x50
        /*004a*/ 	.short	0x0000


	//----- nvinfo : EIATTR_MAXREG_COUNT
	.align		4
        /*004c*/ 	.byte	0x03, 0x1b
        /*004e*/ 	.short	0x00ff


	//----- nvinfo : EIATTR_MERCURY_ISA_VERSION
	.align		4
        /*0050*/ 	.byte	0x03, 0x5f
        /*0052*/ 	.short	0x0101


	//----- nvinfo : EIATTR_VRC_CTA_INIT_COUNT
	.align		4
        /*0054*/ 	.byte	0x02, 0x4a
	.zero		1
	.zero		1


	//----- nvinfo : EIATTR_EXIT_INSTR_OFFSETS
	.align		4
        /*0058*/ 	.byte	0x04, 0x1c
        /*005a*/ 	.short	(.L_43 - .L_42)


	//   ....[0]....
.L_42:
        /*005c*/ 	.word	0x00000070


	//   ....[1]....
        /*0060*/ 	.word	0x00000280


	//----- nvinfo : EIATTR_CBANK_PARAM_SIZE
	.align		4
.L_43:
        /*0064*/ 	.byte	0x03, 0x19
        /*0066*/ 	.short	0x001c


	//----- nvinfo : EIATTR_PARAM_CBANK
	.align		4
        /*0068*/ 	.byte	0x04, 0x0a
        /*006a*/ 	.short	(.L_45 - .L_44)
	.align		4
.L_44:
        /*006c*/ 	.word	index@(.nv.constant0._Z21pointwise_mult_kernelPxS_S_i)
        /*0070*/ 	.short	0x0380
        /*0072*/ 	.short	0x001c


	//----- nvinfo : EIATTR_SW_WAR
	.align		4
.L_45:
        /*0074*/ 	.byte	0x04, 0x36
        /*0076*/ 	.short	(.L_47 - .L_46)
.L_46:
        /*0078*/ 	.word	0x00000008
.L_47:


//--------------------- .nv.info._Z16ntt_stage_kernelPxiixb --------------------------
	.section	.nv.info._Z16ntt_stage_kernelPxiixb,"",@"SHT_CUDA_INFO"
	.sectionflags	@""
	.align	4


	//----- nvinfo : EIATTR_CUDA_API_VERSION
	.align		4
        /*0000*/ 	.byte	0x04, 0x37
        /*0002*/ 	.short	(.L_49 - .L_48)
.L_48:
        /*0004*/ 	.word	0x00000082


	//----- nvinfo : EIATTR_KPARAM_INFO
	.align		4
.L_49:
        /*0008*/ 	.byte	0x04, 0x17
        /*000a*/ 	.short	(.L_51 - .L_50)
.L_50:
        /*000c*/ 	.word	0x00000000
        /*0010*/ 	.short	0x0004
        /*0012*/ 	.short	0x0018
        /*0014*/ 	.byte	0x00, 0xf0, 0x05, 0x00


	//----- nvinfo : EIATTR_KPARAM_INFO
	.align		4
.L_51:
        /*0018*/ 	.byte	0x04, 0x17
        /*001a*/ 	.short	(.L_53 - .L_52)
.L_52:
        /*001c*/ 	.word	0x00000000
        /*0020*/ 	.short	0x0003
        /*0022*/ 	.short	0x0010
        /*0024*/ 	.byte	0x00, 0xf0, 0x21, 0x00


	//----- nvinfo : EIATTR_KPARAM_INFO
	.align		4
.L_53:
        /*0028*/ 	.byte	0x04, 0x17
        /*002a*/ 	.short	(.L_55 - .L_54)
.L_54:
        /*002c*/ 	.word	0x00000000
        /*0030*/ 	.short	0x0002
        /*0032*/ 	.short	0x000c
        /*0034*/ 	.byte	0x00, 0xf0, 0x11, 0x00


	//----- nvinfo : EIATTR_KPARAM_INFO
	.align		4
.L_55:
        /*0038*/ 	.byte	0x04, 0x17
        /*003a*/ 	.short	(.L_57 - .L_56)
.L_56:
        /*003c*/ 	.word	0x00000000
        /*0040*/ 	.short	0x0001
        /*0042*/ 	.short	0x0008
        /*0044*/ 	.byte	0x00, 0xf0, 0x11, 0x00


	//----- nvinfo : EIATTR_KPARAM_INFO
	.align		4
.L_57:
        /*0048*/ 	.byte	0x04, 0x17
        /*004a*/ 	.short	(.L_59 - .L_58)
.L_58:
        /*004c*/ 	.word	0x00000000
        /*0050*/ 	.short	0x0000
        /*0052*/ 	.short	0x0000
        /*0054*/ 	.byte	0x00, 0xf5, 0x21, 0x00


	//----- nvinfo : EIATTR_SPARSE_MMA_MASK
	.align		4
.L_59:
        /*0058*/ 	.byte	0x03, 0x50
        /*005a*/ 	.short	0x0000


	//----- nvinfo : EIATTR_MAXREG_COUNT
	.align		4
        /*005c*/ 	.byte	0x03, 0x1b
        /*005e*/ 	.short	0x00ff


	//----- nvinfo : EIATTR_MERCURY_ISA_VERSION
	.align		4
        /*0060*/ 	.byte	0x03, 0x5f
        /*0062*/ 	.short	0x0101


	//----- nvinfo : EIATTR_VRC_CTA_INIT_COUNT
	.align		4
        /*0064*/ 	.byte	0x02, 0x4a
	.zero		1
	.zero		1


	//----- nvinfo : EIATTR_EXIT_INSTR_OFFSETS
	.align		4
        /*0068*/ 	.byte	0x04, 0x1c
        /*006a*/ 	.short	(.L_61 - .L_60)


	//   ....[0]....
.L_60:
        /*006c*/ 	.word	0x00000260


	//   ....[1]....
        /*0070*/ 	.word	0x00001470


	//----- nvinfo : EIATTR_CRS_STACK_SIZE
	.align		4
.L_61:
        /*0074*/ 	.byte	0x04, 0x1e
        /*0076*/ 	.short	(.L_63 - .L_62)
.L_62:
        /*0078*/ 	.word	0x00000000


	//----- nvinfo : EIATTR_CBANK_PARAM_SIZE
	.align		4
.L_63:
        /*007c*/ 	.byte	0x03, 0x19
        /*007e*/ 	.short	0x0019


	//----- nvinfo : EIATTR_PARAM_CBANK
	.align		4
        /*0080*/ 	.byte	0x04, 0x0a
        /*0082*/ 	.short	(.L_65 - .L_64)
	.align		4
.L_64:
        /*0084*/ 	.word	index@(.nv.constant0._Z16ntt_stage_kernelPxiixb)
        /*0088*/ 	.short	0x0380
        /*008a*/ 	.short	0x0019


	//----- nvinfo : EIATTR_SW_WAR
	.align		4
.L_65:
        /*008c*/ 	.byte	0x04, 0x36
        /*008e*/ 	.short	(.L_67 - .L_66)
.L_66:
        /*0090*/ 	.word	0x00000008
.L_67:


//--------------------- .nv.callgraph             --------------------------
	.section	.nv.callgraph,"",@"SHT_CUDA_CALLGRAPH"
	.align	4
	.sectionentsize	8
	.align		4
        /*0000*/ 	.word	0x00000000
	.align		4
        /*0004*/ 	.word	0xffffffff
	.align		4
        /*0008*/ 	.word	0x00000000
	.align		4
        /*000c*/ 	.word	0xfffffffe
	.align		4
        /*0010*/ 	.word	0x00000000
	.align		4
        /*0014*/ 	.word	0xfffffffd
	.align		4
        /*0018*/ 	.word	0x00000000
	.align		4
        /*001c*/ 	.word	0xfffffffc


//--------------------- .text._Z12scale_kernelPxix --------------------------
	.section	.text._Z12scale_kernelPxix,"ax",@progbits
	.align	128
        .global         _Z12scale_kernelPxix
        .type           _Z12scale_kernelPxix,@function
        .size           _Z12scale_kernelPxix,(.L_x_9 - _Z12scale_kernelPxix)
        .other          _Z12scale_kernelPxix,@"STO_CUDA_ENTRY STV_DEFAULT"
_Z12scale_kernelPxix:
.text._Z12scale_kernelPxix:
[----:B------:R-:W-:Y:S01]  /*0000*/  LDC R1, c[0x0][0x37c] ;  /* 0x0000df00ff017b82 */ /* 0x000fe20000000800 */
[----:B------:R-:W0:Y:S07]  /*0010*/  S2R R5, SR_TID.X ;  /* 0x0000000000057919 */ /* 0x000e2e0000002100 */
[----:B------:R-:W0:Y:S01]  /*0020*/  S2UR UR4, SR_CTAID.X ;  /* 0x00000000000479c3 */ /* 0x000e220000002500 */
[----:B------:R-:W1:Y:S07]  /*0030*/  LDCU UR5, c[0x0][0x388] ;  /* 0x00007100ff0577ac */ /* 0x000e6e0008000800 */
[----:B------:R-:W0:Y:S02]  /*0040*/  LDC R0, c[0x0][0x360] ;  /* 0x0000d800ff007b82 */ /* 0x000e240000000800 */
[----:B0-----:R-:W-:-:S05]  /*0050*/  IMAD R5, R0, UR4, R5 ;  /* 0x0000000400057c24 */ /* 0x001fca000f8e0205 */
[----:B-1----:R-:W-:-:S13]  /*0060*/  ISETP.GE.AND P0, PT, R5, UR5, PT ;  /* 0x0000000505007c0c */ /* 0x002fda000bf06270 */
[----:B------:R-:W-:Y:S05]  /*0070*/  @P0 EXIT ;  /* 0x000000000000094d */ /* 0x000fea0003800000 */
[----:B------:R-:W0:Y:S01]  /*0080*/  LDC.64 R2, c[0x0][0x380] ;  /* 0x0000e000ff027b82 */ /* 0x000e220000000a00 */
[----:B------:R-:W1:Y:S01]  /*0090*/  LDCU.64 UR4, c[0x0][0x358] ;  /* 0x00006b00ff0477ac */ /* 0x000e620008000a00 */
[----:B------:R-:W2:Y:S01]  /*00a0*/  LDCU.64 UR6, c[0x0][0x390] ;  /* 0x00007200ff0677ac */ /* 0x000ea20008000a00 */
[----:B0-----:R-:W-:-:S05]  /*00b0*/  IMAD.WIDE R2, R5, 0x8, R2 ;  /* 0x0000000805027825 */ /* 0x001fca00078e0202 */
[----:B-1----:R-:W2:Y:S02]  /*00c0*/  LDG.E.64 R6, desc[UR4][R2.64] ;  /* 0x0000000402067981 */ /* 0x002ea4000c1e1b00 */
[----:B--2---:R-:W-:Y:S02]  /*00d0*/  IMAD R7, R7, UR6, RZ ;  /* 0x0000000607077c24 */ /* 0x004fe4000f8e02ff */
[----:B------:R-:W-:-:S04]  /*00e0*/  IMAD.WIDE.U32 R4, R6, UR6, RZ ;  /* 0x0000000606047c25 */ /* 0x000fc8000f8e00ff */
[----:B------:R-:W-:-:S05]  /*00f0*/  IMAD R7, R6, UR7, R7 ;  /* 0x0000000706077c24 */ /* 0x000fca000f8e0207 */
[----:B------:R-:W-:-:S04]  /*0100*/  IADD3 R5, PT, PT, R5, R7, RZ ;  /* 0x0000000705057210 */ /* 0x000fc80007ffe0ff */
[C---:B------:R-:W-:Y:S01]  /*0110*/  ISETP.LT.AND P1, PT, R5.reuse, RZ, PT ;  /* 0x000000ff0500720c */ /* 0x040fe20003f21270 */
[----:B------:R-:W-:-:S04]  /*0120*/  IMAD.WIDE.U32 R6, R5, 0x12f4f03b, RZ ;  /* 0x12f4f03b05067825 */ /* 0x000fc800078e00ff */
[----:B------:R-:W-:-:S04]  /*0130*/  IMAD.WIDE.U32 R8, P0, R4, 0x2aa9c72, R6 ;  /* 0x02aa9c7204087825 */ /* 0x000fc80007800006 */
[----:B------:R-:W-:Y:S01]  /*0140*/  IMAD.WIDE.U32 R6, R4, 0x12f4f03b, RZ ;  /* 0x12f4f03b04067825 */ /* 0x000fe200078e00ff */
[----:B------:R-:W-:Y:S02]  /*0150*/  IADD3.X R11, PT, PT, RZ, RZ, RZ, P0, !PT ;  /* 0x000000ffff0b7210 */ /* 0x000fe400007fe4ff */
[----:B------:R-:W-:Y:S02]  /*0160*/  MOV R10, R9 ;  /* 0x00000009000a7202 */ /* 0x000fe40000000f00 */
[----:B------:R-:W-:-:S05]  /*0170*/  IADD3 RZ, P0, PT, R7, R8, RZ ;  /* 0x0000000807ff7210 */ /* 0x000fca0007f1e0ff */
[----:B------:R-:W-:-:S03]  /*0180*/  IMAD.WIDE.U32.X R6, R5, 0x2aa9c72, R10, P0 ;  /* 0x02aa9c7205067825 */ /* 0x000fc600000e040a */
[----:B------:R-:W-:-:S04]  /*0190*/  IADD3 R9, P0, PT, R6, -0x12f4f03b, RZ ;  /* 0xed0b0fc506097810 */ /* 0x000fc80007f1e0ff */
[----:B------:R-:W-:Y:S02]  /*01a0*/  IADD3.X R11, PT, PT, R7, -0x2aa9c73, RZ, P0, !PT ;  /* 0xfd55638d070b7810 */ /* 0x000fe400007fe4ff */
[----:B------:R-:W-:Y:S02]  /*01b0*/  SEL R0, R9, R6, P1 ;  /* 0x0000000609007207 */ /* 0x000fe40000800000 */
[----:B------:R-:W-:-:S04]  /*01c0*/  SEL R6, R11, R7, P1 ;  /* 0x000000070b067207 */ /* 0x000fc80000800000 */
[----:B------:R-:W-:-:S04]  /*01d0*/  SHF.R.S64 R7, R0, 0x7, R6 ;  /* 0x0000000700077819 */ /* 0x000fc80000001006 */
[----:B------:R-:W-:-:S04]  /*01e0*/  LEA.HI R7, P0, R6, R7, RZ, 0x1 ;  /* 0x0000000706077211 */ /* 0x000fc800078108ff */
[----:B------:R-:W-:Y:S01]  /*01f0*/  LEA.HI.X.SX32 R0, R6, RZ, 0x19, P0 ;  /* 0x000000ff06007211 */ /* 0x000fe200000fceff */
[----:B------:R-:W-:-:S04]  /*0200*/  IMAD.WIDE.U32 R4, R7, -0x3001, R4 ;  /* 0xffffcfff07047825 */ /* 0x000fc800078e0004 */
[----:B------:R-:W-:-:S05]  /*0210*/  IMAD R0, R0, -0x3001, RZ ;  /* 0xffffcfff00007824 */ /* 0x000fca00078e02ff */
[----:B------:R-:W-:-:S05]  /*0220*/  IADD3 R5, PT, PT, R5, -R7, R0 ;  /* 0x8000000705057210 */ /* 0x000fca0007ffe000 */
[----:B------:R-:W-:Y:S01]  /*0230*/  STG.E.64 desc[UR4][R2.64], R4 ;  /* 0x0000000402007986 */ /* 0x000fe2000c101b04 */
[----:B------:R-:W-:Y:S05]  /*0240*/  EXIT ;  /* 0x000000000000794d */ /* 0x000fea0003800000 */
.L_x_0:
[----:B------:R-:W-:-:S00]  /*0250*/  BRA `(.L_x_0) ;  /* 0xfffffffc00fc7947 */ /* 0x000fc0000383ffff */
[----:B------:R-:W-:-:S00]  /*0260*/  NOP ;  /* 0x0000000000007918 */ /* 0x000fc00000000000 */
        /* <DEDUP_REMOVED lines=9> */
.L_x_9:


//--------------------- .text._Z21pointwise_mult_kernelPxS_S_i --------------------------
	.section	.text._Z21pointwise_mult_kernelPxS_S_i,"ax",@progbits
	.align	128
        .global         _Z21pointwise_mult_kernelPxS_S_i
        .type           _Z21pointwise_mult_kernelPxS_S_i,@function
        .size           _Z21pointwise_mult_kernelPxS_S_i,(.L_x_10 - _Z21pointwise_mult_kernelPxS_S_i)
        .other          _Z21pointwise_mult_kernelPxS_S_i,@"STO_CUDA_ENTRY STV_DEFAULT"
_Z21pointwise_mult_kernelPxS_S_i:
.text._Z21pointwise_mult_kernelPxS_S_i:
        /* <DEDUP_REMOVED lines=9> */
[----:B------:R-:W1:Y:S07]  /*0090*/  LDCU.64 UR4, c[0x0][0x358] ;  /* 0x00006b00ff0477ac */ /* 0x000e6e0008000a00 */
[----:B------:R-:W2:Y:S01]  /*00a0*/  LDC.64 R6, c[0x0][0x388] ;  /* 0x0000e200ff067b82 */ /* 0x000ea20000000a00 */
[----:B0-----:R-:W-:-:S06]  /*00b0*/  IMAD.WIDE R4, R0, 0x8, R4 ;  /* 0x0000000800047825 */ /* 0x001fcc00078e0204 */
[----:B-1----:R-:W3:Y:S01]  /*00c0*/  LDG.E.64 R4, desc[UR4][R4.64] ;  /* 0x0000000404047981 */ /* 0x002ee2000c1e1b00 */
[----:B--2---:R-:W-:-:S06]  /*00d0*/  IMAD.WIDE R6, R0, 0x8, R6 ;  /* 0x0000000800067825 */ /* 0x004fcc00078e0206 */
[----:B------:R-:W3:Y:S02]  /*00e0*/  LDG.E.64 R6, desc[UR4][R6.64] ;  /* 0x0000000406067981 */ /* 0x000ee4000c1e1b00 */
[-C--:B---3--:R-:W-:Y:S02]  /*00f0*/  IMAD R9, R7, R4.reuse, RZ ;  /* 0x0000000407097224 */ /* 0x088fe400078e02ff */
[----:B------:R-:W-:-:S04]  /*0100*/  IMAD.WIDE.U32 R2, R6, R4, RZ ;  /* 0x0000000406027225 */ /* 0x000fc800078e00ff */
[----:B------:R-:W-:Y:S02]  /*0110*/  IMAD R9, R5, R6, R9 ;  /* 0x0000000605097224 */ /* 0x000fe400078e0209 */
[----:B------:R-:W0:Y:S03]  /*0120*/  LDC.64 R4, c[0x0][0x390] ;  /* 0x0000e400ff047b82 */ /* 0x000e260000000a00 */
[----:B------:R-:W-:-:S05]  /*0130*/  IADD3 R3, PT, PT, R3, R9, RZ ;  /* 0x0000000903037210 */ /* 0x000fca0007ffe0ff */
[----:B------:R-:W-:-:S04]  /*0140*/  IMAD.WIDE.U32 R8, R3, 0x12f4f03b, RZ ;  /* 0x12f4f03b03087825 */ /* 0x000fc800078e00ff */
[----:B------:R-:W-:-:S04]  /*0150*/  IMAD.WIDE.U32 R10, P0, R2, 0x2aa9c72, R8 ;  /* 0x02aa9c72020a7825 */ /* 0x000fc80007800008 */
[----:B------:R-:W-:Y:S01]  /*0160*/  IMAD.WIDE.U32 R8, R2, 0x12f4f03b, RZ ;  /* 0x12f4f03b02087825 */ /* 0x000fe200078e00ff */
[----:B------:R-:W-:Y:S02]  /*0170*/  IADD3.X R13, PT, PT, RZ, RZ, RZ, P0, !PT ;  /* 0x000000ffff0d7210 */ /* 0x000fe400007fe4ff */
[----:B------:R-:W-:Y:S02]  /*0180*/  MOV R12, R11 ;  /* 0x0000000b000c7202 */ /* 0x000fe40000000f00 */
[----:B------:R-:W-:-:S05]  /*0190*/  IADD3 RZ, P0, PT, R9, R10, RZ ;  /* 0x0000000a09ff7210 */ /* 0x000fca0007f1e0ff */
[C---:B------:R-:W-:Y:S01]  /*01a0*/  IMAD.WIDE.U32.X R6, R3.reuse, 0x2aa9c72, R12, P0 ;  /* 0x02aa9c7203067825 */ /* 0x040fe200000e040c */
[----:B------:R-:W-:Y:S02]  /*01b0*/  ISETP.LT.AND P1, PT, R3, RZ, PT ;  /* 0x000000ff0300720c */ /* 0x000fe40003f21270 */
        /* <DEDUP_REMOVED lines=8> */
[----:B------:R-:W-:Y:S02]  /*0240*/  IMAD R6, R6, -0x3001, RZ ;  /* 0xffffcfff06067824 */ /* 0x000fe400078e02ff */
[----:B0-----:R-:W-:-:S03]  /*0250*/  IMAD.WIDE R4, R0, 0x8, R4 ;  /* 0x0000000800047825 */ /* 0x001fc600078e0204 */
[----:B------:R-:W-:-:S05]  /*0260*/  IADD3 R3, PT, PT, R3, -R7, R6 ;  /* 0x8000000703037210 */ /* 0x000fca0007ffe006 */
[----:B------:R-:W-:Y:S01]  /*0270*/  STG.E.64 desc[UR4][R4.64], R2 ;  /* 0x0000000204007986 */ /* 0x000fe2000c101b04 */
[----:B------:R-:W-:Y:S05]  /*0280*/  EXIT ;  /* 0x000000000000794d */ /* 0x000fea0003800000 */
.L_x_1:
        /* <DEDUP_REMOVED lines=15> */
.L_x_10:


//--------------------- .text._Z16ntt_stage_kernelPxiixb --------------------------
	.section	.text._Z16ntt_stage_kernelPxiixb,"ax",@progbits
	.align	128
        .global         _Z16ntt_stage_kernelPxiixb
        .type           _Z16ntt_stage_kernelPxiixb,@function
        .size           _Z16ntt_stage_kernelPxiixb,(.L_x_11 - _Z16ntt_stage_kernelPxiixb)
        .other          _Z16ntt_stage_kernelPxiixb,@"STO_CUDA_ENTRY STV_DEFAULT"
_Z16ntt_stage_kernelPxiixb:
.text._Z16ntt_stage_kernelPxiixb:
[----:B------:R-:W-:Y:S08]  /*0000*/  LDC R1, c[0x0][0x37c] ;  /* 0x0000df00ff017b82 */ /* 0x000ff00000000800 */
[----:B------:R-:W0:Y:S01]  /*0010*/  LDC R6, c[0x0][0x38c] ;  /* 0x0000e300ff067b82 */ /* 0x000e220000000800 */
[----:B------:R-:W1:Y:S07]  /*0020*/  S2R R7, SR_TID.X ;  /* 0x0000000000077919 */ /* 0x000e6e0000002100 */
[----:B------:R-:W1:Y:S08]  /*0030*/  S2UR UR4, SR_CTAID.X ;  /* 0x00000000000479c3 */ /* 0x000e700000002500 */
[----:B------:R-:W1:Y:S01]  /*0040*/  LDC R0, c[0x0][0x360] ;  /* 0x0000d800ff007b82 */ /* 0x000e620000000800 */
[----:B0-----:R-:W-:-:S04]  /*0050*/  LEA.HI R3, R6, R6, RZ, 0x1 ;  /* 0x0000000606037211 */ /* 0x001fc800078f08ff */
[----:B------:R-:W-:-:S04]  /*0060*/  SHF.R.S32.HI R3, RZ, 0x1, R3 ;  /* 0x00000001ff037819 */ /* 0x000fc80000011403 */
[----:B------:R-:W-:-:S04]  /*0070*/  IABS R9, R3 ;  /* 0x0000000300097213 */ /* 0x000fc80000000000 */
[----:B------:R-:W0:Y:S01]  /*0080*/  I2F.RP R2, R9 ;  /* 0x0000000900027306 */ /* 0x000e220000209400 */
[----:B-1----:R-:W-:Y:S01]  /*0090*/  IMAD R0, R0, UR4, R7 ;  /* 0x0000000400007c24 */ /* 0x002fe2000f8e0207 */
[----:B------:R-:W1:Y:S06]  /*00a0*/  LDCU UR4, c[0x0][0x388] ;  /* 0x00007100ff0477ac */ /* 0x000e6c0008000800 */
[----:B0-----:R-:W0:Y:S02]  /*00b0*/  MUFU.RCP R2, R2 ;  /* 0x0000000200027308 */ /* 0x001e240000001000 */
[----:B0-----:R-:W-:Y:S01]  /*00c0*/  VIADD R4, R2, 0xffffffe ;  /* 0x0ffffffe02047836 */ /* 0x001fe20000000000 */
[----:B------:R-:W-:-:S05]  /*00d0*/  IABS R2, R0 ;  /* 0x0000000000027213 */ /* 0x000fca0000000000 */
[----:B------:R0:W2:Y:S02]  /*00e0*/  F2I.FTZ.U32.TRUNC.NTZ R5, R4 ;  /* 0x0000000400057305 */ /* 0x0000a4000021f000 */
[----:B0-----:R-:W-:Y:S02]  /*00f0*/  IMAD.MOV.U32 R4, RZ, RZ, RZ ;  /* 0x000000ffff047224 */ /* 0x001fe400078e00ff */
[----:B--2---:R-:W-:-:S04]  /*0100*/  IMAD.MOV R8, RZ, RZ, -R5 ;  /* 0x000000ffff087224 */ /* 0x004fc800078e0a05 */
[----:B------:R-:W-:Y:S01]  /*0110*/  IMAD R7, R8, R9, RZ ;  /* 0x0000000908077224 */ /* 0x000fe200078e02ff */
[----:B------:R-:W-:-:S03]  /*0120*/  IABS R8, R3 ;  /* 0x0000000300087213 */ /* 0x000fc60000000000 */
[----:B------:R-:W-:-:S04]  /*0130*/  IMAD.HI.U32 R5, R5, R7, R4 ;  /* 0x0000000705057227 */ /* 0x000fc800078e0004 */
[----:B------:R-:W-:Y:S02]  /*0140*/  IMAD.MOV R4, RZ, RZ, -R8 ;  /* 0x000000ffff047224 */ /* 0x000fe400078e0a08 */
[----:B------:R-:W-:-:S04]  /*0150*/  IMAD.HI.U32 R5, R5, R2, RZ ;  /* 0x0000000205057227 */ /* 0x000fc800078e00ff */
[----:B------:R-:W-:-:S05]  /*0160*/  IMAD R2, R5, R4, R2 ;  /* 0x0000000405027224 */ /* 0x000fca00078e0202 */
[----:B------:R-:W-:-:S13]  /*0170*/  ISETP.GT.U32.AND P2, PT, R9, R2, PT ;  /* 0x000000020900720c */ /* 0x000fda0003f44070 */
[----:B------:R-:W-:Y:S01]  /*0180*/  @!P2 IMAD.IADD R2, R2, 0x1, -R9 ;  /* 0x000000010202a824 */ /* 0x000fe200078e0a09 */
[----:B------:R-:W-:Y:S02]  /*0190*/  @!P2 IADD3 R5, PT, PT, R5, 0x1, RZ ;  /* 0x000000010505a810 */ /* 0x000fe40007ffe0ff */
[----:B------:R-:W-:Y:S02]  /*01a0*/  ISETP.NE.AND P2, PT, R3, RZ, PT ;  /* 0x000000ff0300720c */ /* 0x000fe40003f45270 */
[----:B------:R-:W-:Y:S02]  /*01b0*/  ISETP.GE.U32.AND P0, PT, R2, R9, PT ;  /* 0x000000090200720c */ /* 0x000fe40003f06070 */
[----:B------:R-:W-:-:S04]  /*01c0*/  LOP3.LUT R2, R0, R3, RZ, 0x3c, !PT ;  /* 0x0000000300027212 */ /* 0x000fc800078e3cff */
[----:B------:R-:W-:-:S07]  /*01d0*/  ISETP.GE.AND P1, PT, R2, RZ, PT ;  /* 0x000000ff0200720c */ /* 0x000fce0003f26270 */
[----:B------:R-:W-:-:S06]  /*01e0*/  @P0 VIADD R5, R5, 0x1 ;  /* 0x0000000105050836 */ /* 0x000fcc0000000000 */
[----:B------:R-:W-:Y:S01]  /*01f0*/  @!P1 IMAD.MOV R5, RZ, RZ, -R5 ;  /* 0x000000ffff059224 */ /* 0x000fe200078e0a05 */
[----:B------:R-:W-:-:S05]  /*0200*/  @!P2 LOP3.LUT R5, RZ, R3, RZ, 0x33, !PT ;  /* 0x00000003ff05a212 */ /* 0x000fca00078e33ff */
[----:B------:R-:W-:-:S04]  /*0210*/  IMAD.MOV R2, RZ, RZ, -R5 ;  /* 0x000000ffff027224 */ /* 0x000fc800078e0a05 */
[----:B------:R-:W-:-:S04]  /*0220*/  IMAD R7, R3, R2, R0 ;  /* 0x0000000203077224 */ /* 0x000fc800078e0200 */
[----:B------:R-:W-:-:S04]  /*0230*/  IMAD R4, R5, R6, R7 ;  /* 0x0000000605047224 */ /* 0x000fc800078e0207 */
[----:B------:R-:W-:-:S05]  /*0240*/  IMAD.IADD R0, R3, 0x1, R4 ;  /* 0x0000000103007824 */ /* 0x000fca00078e0204 */
[----:B-1----:R-:W-:-:S13]  /*0250*/  ISETP.GE.AND P0, PT, R0, UR4, PT ;  /* 0x0000000400007c0c */ /* 0x002fda000bf06270 */
[----:B------:R-:W-:Y:S05]  /*0260*/  @P0 EXIT ;  /* 0x000000000000094d */ /* 0x000fea0003800000 */
[----:B------:R-:W0:Y:S01]  /*0270*/  LDCU.U8 UR4, c[0x0][0x398] ;  /* 0x00007300ff0477ac */ /* 0x000e220008000000 */
[----:B------:R-:W-:Y:S01]  /*0280*/  ISETP.GE.AND P0, PT, R7, 0x1, PT ;  /* 0x000000010700780c */ /* 0x000fe20003f06270 */
[----:B------:R-:W1:Y:S01]  /*0290*/  LDCU.64 UR6, c[0x0][0x390] ;  /* 0x00007200ff0677ac */ /* 0x000e620008000a00 */
[----:B------:R-:W2:Y:S01]  /*02a0*/  LDCU.64 UR12, c[0x0][0x358] ;  /* 0x00006b00ff0c77ac */ /* 0x000ea20008000a00 */
[----:B0-----:R-:W-:-:S04]  /*02b0*/  UPRMT UR4, UR4, 0x8880, URZ ;  /* 0x0000888004047896 */ /* 0x001fc800080000ff */
[----:B------:R-:W-:Y:S01]  /*02c0*/  UISETP.NE.AND UP0, UPT, UR4, URZ, UPT ;  /* 0x000000ff0400728c */ /* 0x000fe2000bf05270 */
[----:B-1----:R-:W-:Y:S01]  /*02d0*/  IMAD.U32 R8, RZ, RZ, UR6 ;  /* 0x00000006ff087e24 */ /* 0x002fe2000f8e00ff */
[----:B------:R-:W-:-:S07]  /*02e0*/  MOV R9, UR7 ;  /* 0x0000000700097c02 */ /* 0x000fce0008000f00 */
[----:B--2---:R-:W-:Y:S05]  /*02f0*/  BRA.U !UP0, `(.L_x_2) ;  /* 0x0000000908447547 */ /* 0x004fea000b800000 */
[----:B------:R-:W0:Y:S02]  /*0300*/  LDCU.64 UR10, c[0x0][0x390] ;  /* 0x00007200ff0a77ac */ /* 0x000e240008000a00 */
[----:B0-----:R-:W-:Y:S02]  /*0310*/  UIMAD.WIDE.U32 UR4, UR11, 0x12f4f03b, URZ ;  /* 0x12f4f03b0b0478a5 */ /* 0x001fe4000f8e00ff */
[----:B------:R-:W-:Y:S02]  /*0320*/  UISETP.LT.AND UP1, UPT, UR11, URZ, UPT ;  /* 0x000000ff0b00728c */ /* 0x000fe4000bf21270 */
[----:B------:R-:W-:Y:S02]  /*0330*/  UIMAD.WIDE.U32 UR6, UP0, UR10, 0x2aa9c72, UR4 ;  /* 0x02aa9c720a0678a5 */ /* 0x000fe4000f800004 */
[----:B------:R-:W-:Y:S02]  /*0340*/  UIMAD.WIDE.U32 UR4, UR10, 0x12f4f03b, URZ ;  /* 0x12f4f03b0a0478a5 */ /* 0x000fe4000f8e00ff */
[----:B------:R-:W-:-:S02]  /*0350*/  UIADD3.X UR9, UPT, UPT, URZ, URZ, URZ, UP0, !UPT ;  /* 0x000000ffff097290 */ /* 0x000fc400087fe4ff */
[----:B------:R-:W-:Y:S01]  /*0360*/  UIADD3 URZ, UP0, UPT, UR5, UR6, URZ ;  /* 0x0000000605ff7290 */ /* 0x000fe2000ff1e0ff */
[----:B------:R-:W-:-:S03]  /*0370*/  UMOV UR8, UR7 ;  /* 0x0000000700087c82 */ /* 0x000fc60008000000 */
[----:B------:R-:W-:Y:S01]  /*0380*/  UIMAD.WIDE.U32.X UR4, UR11, 0x2aa9c72, UR8, UP0 ;  /* 0x02aa9c720b0478a5 */ /* 0x000fe200080e0408 */
[----:B------:R-:W0:Y:S03]  /*0390*/  LDCU.64 UR6, c[0x0][0x390] ;  /* 0x00007200ff0677ac */ /* 0x000e260008000a00 */
[----:B------:R-:W-:-:S04]  /*03a0*/  UIADD3 UR8, UP0, UPT, UR4, -0x12f4f03b, URZ ;  /* 0xed0b0fc504087890 */ /* 0x000fc8000ff1e0ff */
[----:B------:R-:W-:Y:S02]  /*03b0*/  UIADD3.X UR9, UPT, UPT, UR5, -0x2aa9c73, URZ, UP0, !UPT ;  /* 0xfd55638d05097890 */ /* 0x000fe400087fe4ff */
[----:B------:R-:W-:Y:S02]  /*03c0*/  USEL UR8, UR8, UR4, UP1 ;  /* 0x0000000408087287 */ /* 0x000fe40008800000 */
[----:B------:R-:W-:-:S04]  /*03d0*/  USEL UR4, UR9, UR5, UP1 ;  /* 0x0000000509047287 */ /* 0x000fc80008800000 */
[----:B------:R-:W-:-:S04]  /*03e0*/  USHF.R.S64 UR8, UR8, 0x7, UR4 ;  /* 0x0000000708087899 */ /* 0x000fc80008001004 */
[----:B------:R-:W-:-:S04]  /*03f0*/  ULEA.HI UR8, UP0, UR4, UR8, URZ, 0x1 ;  /* 0x0000000804087291 */ /* 0x000fc8000f8108ff */
[----:B------:R-:W-:Y:S02]  /*0400*/  ULEA.HI.X.SX32 UR9, UR4, URZ, 0x19, UP0 ;  /* 0x000000ff04097291 */ /* 0x000fe400080fceff */
[----:B0-----:R-:W-:Y:S02]  /*0410*/  UIMAD.WIDE.U32 UR4, UR8, -0x3001, UR6 ;  /* 0xffffcfff080478a5 */ /* 0x001fe4000f8e0006 */
[----:B------:R-:W-:Y:S02]  /*0420*/  UIMAD UR9, UR9, -0x3001, URZ ;  /* 0xffffcfff090978a4 */ /* 0x000fe4000f8e02ff */
[----:B------:R-:W-:Y:S02]  /*0430*/  UIMAD.WIDE.U32 UR6, UR4, UR4, URZ ;  /* 0x00000004040672a5 */ /* 0x000fe4000f8e00ff */
[----:B------:R-:W-:Y:S02]  /*0440*/  UIADD3 UR5, UPT, UPT, UR5, -UR8, UR9 ;  /* 0x8000000805057290 */ /* 0x000fe4000fffe009 */
[----:B------:R-:W-:-:S02]  /*0450*/  UIMAD.WIDE.U32 UR14, UR6, 0x12f4f03b, URZ ;  /* 0x12f4f03b060e78a5 */ /* 0x000fc4000f8e00ff */
[----:B------:R-:W-:-:S04]  /*0460*/  UIMAD UR8, UR5, UR4, URZ ;  /* 0x00000004050872a4 */ /* 0x000fc8000f8e02ff */
[----:B------:R-:W-:-:S04]  /*0470*/  UIMAD UR5, UR5, UR4, UR8 ;  /* 0x00000004050572a4 */ /* 0x000fc8000f8e0208 */
[----:B------:R-:W-:-:S04]  /*0480*/  UIADD3 UR5, UPT, UPT, UR7, UR5, URZ ;  /* 0x0000000507057290 */ /* 0x000fc8000fffe0ff */
[----:B------:R-:W-:-:S04]  /*0490*/  UIMAD.WIDE.U32 UR8, UR5, 0x12f4f03b, URZ ;  /* 0x12f4f03b050878a5 */ /* 0x000fc8000f8e00ff */
[----:B------:R-:W-:-:S04]  /*04a0*/  UIMAD.WIDE.U32 UR8, UP0, UR6, 0x2aa9c72, UR8 ;  /* 0x02aa9c72060878a5 */ /* 0x000fc8000f800008 */
[----:B------:R-:W-:Y:S02]  /*04b0*/  UIADD3.X UR11, UPT, UPT, URZ, URZ, URZ, UP0, !UPT ;  /* 0x000000ffff0b7290 */ /* 0x000fe400087fe4ff */
[----:B------:R-:W-:Y:S01]  /*04c0*/  UIADD3 URZ, UP0, UPT, UR15, UR8, URZ ;  /* 0x000000080fff7290 */ /* 0x000fe2000ff1e0ff */
[----:B------:R-:W-:-:S03]  /*04d0*/  UMOV UR10, UR9 ;  /* 0x00000009000a7c82 */ /* 0x000fc60008000000 */
[----:B------:R-:W-:-:S04]  /*04e0*/  UIMAD.WIDE.U32.X UR8, UR5, 0x2aa9c72, UR10, UP0 ;  /* 0x02aa9c72050878a5 */ /* 0x000fc800080e040a */
[----:B------:R-:W-:-:S04]  /*04f0*/  USHF.R.U64 UR8, UR8, 0x7, UR9 ;  /* 0x0000000708087899 */ /* 0x000fc80008001209 */
[----:B------:R-:W-:-:S04]  /*0500*/  UIMAD UR6, UR8, -0x3001, UR6 ;  /* 0xffffcfff080678a4 */ /* 0x000fc8000f8e0206 */
[----:B------:R-:W-:Y:S02]  /*0510*/  UIMAD UR8, UR6, UR4, URZ ;  /* 0x00000004060872a4 */ /* 0x000fe4000f8e02ff */
[----:B------:R-:W-:Y:S02]  /*0520*/  UIMAD UR9, UR6, UR6, URZ ;  /* 0x00000006060972a4 */ /* 0x000fe4000f8e02ff */
[----:B------:R-:W-:Y:S02]  /*0530*/  UIMAD.WIDE UR4, UR8, 0x55538e43, URZ ;  /* 0x55538e43080478a5 */ /* 0x000fe4000f8e02ff */
[----:B------:R-:W-:Y:S02]  /*0540*/  UIMAD.WIDE.U32 UR6, UR9, 0x1554e391, URZ ;  /* 0x1554e391090678a5 */ /* 0x000fe4000f8e00ff */
[----:B------:R-:W-:Y:S02]  /*0550*/  USHF.R.U32.HI UR4, URZ, 0x1f, UR5 ;  /* 0x0000001fff047899 */ /* 0x000fe40008011605 */
[----:B------:R-:W-:-:S02]  /*0560*/  USHF.R.U32.HI UR7, URZ, 0xa, UR7 ;  /* 0x0000000aff077899 */ /* 0x000fc40008011607 */
[----:B------:R-:W-:Y:S02]  /*0570*/  ULEA.HI.SX32 UR4, UR5, UR4, 0x14 ;  /* 0x0000000405047291 */ /* 0x000fe4000f8fa2ff */
[----:B------:R-:W-:Y:S02]  /*0580*/  UIMAD UR7, UR7, -0x3001, UR9 ;  /* 0xffffcfff070778a4 */ /* 0x000fe4000f8e0209 */
[----:B------:R-:W-:Y:S02]  /*0590*/  UIMAD UR4, UR4, -0x3001, UR8 ;  /* 0xffffcfff040478a4 */ /* 0x000fe4000f8e0208 */
[----:B------:R-:W-:Y:S02]  /*05a0*/  UIMAD UR9, UR7, UR7, URZ ;  /* 0x00000007070972a4 */ /* 0x000fe4000f8e02ff */
[----:B------:R-:W-:Y:S02]  /*05b0*/  UIMAD UR8, UR4, UR7, URZ ;  /* 0x00000007040872a4 */ /* 0x000fe4000f8e02ff */
[----:B------:R-:W-:-:S02]  /*05c0*/  UIMAD.WIDE.U32 UR6, UR9, 0x1554e391, URZ ;  /* 0x1554e391090678a5 */ /* 0x000fc4000f8e00ff */
[----:B------:R-:W-:Y:S02]  /*05d0*/  UIMAD.WIDE UR4, UR8, 0x55538e43, URZ ;  /* 0x55538e43080478a5 */ /* 0x000fe4000f8e02ff */
[----:B------:R-:W-:Y:S02]  /*05e0*/  USHF.R.U32.HI UR7, URZ, 0xa, UR7 ;  /* 0x0000000aff077899 */ /* 0x000fe40008011607 */
[----:B------:R-:W-:Y:S02]  /*05f0*/  USHF.R.U32.HI UR4, URZ, 0x1f, UR5 ;  /* 0x0000001fff047899 */ /* 0x000fe40008011605 */
[----:B------:R-:W-:Y:S02]  /*0600*/  UIMAD UR7, UR7, -0x3001, UR9 ;  /* 0xffffcfff070778a4 */ /* 0x000fe4000f8e0209 */
[----:B------:R-:W-:Y:S02]  /*0610*/  ULEA.HI.SX32 UR4, UR5, UR4, 0x14 ;  /* 0x0000000405047291 */ /* 0x000fe4000f8fa2ff */
[----:B------:R-:W-:-:S02]  /*0620*/  UIMAD UR9, UR7, UR7, URZ ;  /* 0x00000007070972a4 */ /* 0x000fc4000f8e02ff */
[----:B------:R-:W-:-:S04]  /*0630*/  UIMAD UR4, UR4, -0x3001, UR8 ;  /* 0xffffcfff040478a4 */ /* 0x000fc8000f8e0208 */
[----:B------:R-:W-:Y:S02]  /*0640*/  UIMAD UR8, UR4, UR7, URZ ;  /* 0x00000007040872a4 */ /* 0x000fe4000f8e02ff */
[----:B------:R-:W-:Y:S02]  /*0650*/  UIMAD.WIDE.U32 UR6, UR9, 0x1554e391, URZ ;  /* 0x1554e391090678a5 */ /* 0x000fe4000f8e00ff */
[----:B------:R-:W-:Y:S02]  /*0660*/  UIMAD.WIDE UR4, UR8, 0x55538e43, URZ ;  /* 0x55538e43080478a5 */ /* 0x000fe4000f8e02ff */
[----:B------:R-:W-:Y:S02]  /*0670*/  USHF.R.U32.HI UR7, URZ, 0xa, UR7 ;  /* 0x0000000aff077899 */ /* 0x000fe40008011607 */
[----:B------:R-:W-:Y:S02]  /*0680*/  USHF.R.U32.HI UR4, URZ, 0x1f, UR5 ;  /* 0x0000001fff047899 */ /* 0x000fe40008011605 */
[----:B------:R-:W-:-:S02]  /*0690*/  UIMAD UR7, UR7, -0x3001, UR9 ;  /* 0xffffcfff070778a4 */ /* 0x000fc4000f8e0209 */
[----:B------:R-:W-:Y:S02]  /*06a0*/  ULEA.HI.SX32 UR4, UR5, UR4, 0x14 ;  /* 0x0000000405047291 */ /* 0x000fe4000f8fa2ff */
[----:B------:R-:W-:Y:S02]  /*06b0*/  UIMAD UR9, UR7, UR7, URZ ;  /* 0x00000007070972a4 */ /* 0x000fe4000f8e02ff */
        /* <DEDUP_REMOVED lines=36> */
[----:B------:R-:W-:Y:S02]  /*0900*/  UIMAD UR4, UR4, -0x3001, UR8 ;  /* 0xffffcfff040478a4 */ /* 0x000fe4000f8e0208 */
[----:B------:R-:W-:Y:S02]  /*0910*/  UIMAD.WIDE.U32 UR6, UR10, 0x1554e391, URZ ;  /* 0x1554e3910a0678a5 */ /* 0x000fe4000f8e00ff */
[----:B------:R-:W-:Y:S02]  /*0920*/  UIMAD UR9, UR4, UR9, URZ ;  /* 0x00000009040972a4 */ /* 0x000fe4000f8e02ff */
[----:B------:R-:W-:-:S02]  /*0930*/  USHF.R.U32.HI UR7, URZ, 0xa, UR7 ;  /* 0x0000000aff077899 */ /* 0x000fc40008011607 */
[----:B------:R-:W-:Y:S02]  /*0940*/  UIMAD.WIDE UR4, UR9, 0x55538e43, URZ ;  /* 0x55538e43090478a5 */ /* 0x000fe4000f8e02ff */
[----:B------:R-:W-:Y:S02]  /*0950*/  UIMAD UR7, UR7, -0x3001, UR10 ;  /* 0xffffcfff070778a4 */ /* 0x000fe4000f8e020a */
[----:B------:R-:W-:Y:S02]  /*0960*/  USHF.R.U32.HI UR4, URZ, 0x1f, UR5 ;  /* 0x0000001fff047899 */ /* 0x000fe40008011605 */
[----:B------:R-:W-:Y:S02]  /*0970*/  UIMAD UR8, UR7, UR7, URZ ;  /* 0x00000007070872a4 */ /* 0x000fe4000f8e02ff */
[----:B------:R-:W-:Y:S02]  /*0980*/  ULEA.HI.SX32 UR6, UR5, UR4, 0x14 ;  /* 0x0000000405067291 */ /* 0x000fe4000f8fa2ff */
[----:B------:R-:W-:-:S02]  /*0990*/  UIMAD.WIDE.U32 UR4, UR8, 0x1554e391, URZ ;  /* 0x1554e391080478a5 */ /* 0x000fc4000f8e00ff */
[----:B------:R-:W-:-:S04]  /*09a0*/  UIMAD UR6, UR6, -0x3001, UR9 ;  /* 0xffffcfff060678a4 */ /* 0x000fc8000f8e0209 */
[----:B------:R-:W-:Y:S02]  /*09b0*/  UIMAD UR6, UR6, UR7, URZ ;  /* 0x00000007060672a4 */ /* 0x000fe4000f8e02ff */
[----:B------:R-:W-:Y:S02]  /*09c0*/  USHF.R.U32.HI UR7, URZ, 0xa, UR5 ;  /* 0x0000000aff077899 */ /* 0x000fe40008011605 */
[----:B------:R-:W-:Y:S02]  /*09d0*/  UIMAD.WIDE UR4, UR6, 0x55538e43, URZ ;  /* 0x55538e43060478a5 */ /* 0x000fe4000f8e02ff */
[----:B------:R-:W-:-:S04]  /*09e0*/  UIMAD UR9, UR7, -0x3001, UR8 ;  /* 0xffffcfff070978a4 */ /* 0x000fc8000f8e0208 */
[----:B------:R-:W-:Y:S01]  /*09f0*/  UIMAD UR10, UR9, UR9, URZ ;  /* 0x00000009090a72a4 */ /* 0x000fe2000f8e02ff */
[----:B------:R-:W-:Y:S02]  /*0a00*/  UMOV UR7, UR5 ;  /* 0x0000000500077c82 */ /* 0x000fe40008000000 */
[----:B------:R-:W-:Y:S02]  /*0a10*/  USHF.R.U32.HI UR8, URZ, 0x1f, UR7 ;  /* 0x0000001fff087899 */ /* 0x000fe40008011607 */
[----:B------:R-:W-:Y:S02]  /*0a20*/  UIMAD.WIDE.U32 UR4, UR10, 0x1554e391, URZ ;  /* 0x1554e3910a0478a5 */ /* 0x000fe4000f8e00ff */
[----:B------:R-:W-:Y:S02]  /*0a30*/  ULEA.HI.SX32 UR8, UR7, UR8, 0x14 ;  /* 0x0000000807087291 */ /* 0x000fe4000f8fa2ff */
[----:B------:R-:W-:Y:S02]  /*0a40*/  USHF.R.U32.HI UR5, URZ, 0xa, UR5 ;  /* 0x0000000aff057899 */ /* 0x000fe40008011605 */
[----:B------:R-:W-:-:S02]  /*0a50*/  UIMAD UR8, UR8, -0x3001, UR6 ;  /* 0xffffcfff080878a4 */ /* 0x000fc4000f8e0206 */
[----:B------:R-:W-:Y:S02]  /*0a60*/  UIMAD UR10, UR5, -0x3001, UR10 ;  /* 0xffffcfff050a78a4 */ /* 0x000fe4000f8e020a */
[----:B------:R-:W-:Y:S02]  /*0a70*/  UIMAD UR8, UR8, UR9, URZ ;  /* 0x00000009080872a4 */ /* 0x000fe4000f8e02ff */
[----:B------:R-:W-:Y:S02]  /*0a80*/  UIMAD UR9, UR10, UR10, URZ ;  /* 0x0000000a0a0972a4 */ /* 0x000fe4000f8e02ff */
[----:B------:R-:W-:Y:S02]  /*0a90*/  UIMAD.WIDE UR4, UR8, 0x55538e43, URZ ;  /* 0x55538e43080478a5 */ /* 0x000fe4000f8e02ff */
[----:B------:R-:W-:Y:S02]  /*0aa0*/  UIMAD.WIDE.U32 UR6, UR9, 0x1554e391, URZ ;  /* 0x1554e391090678a5 */ /* 0x000fe4000f8e00ff */
[----:B------:R-:W-:-:S02]  /*0ab0*/  USHF.R.U32.HI UR4, URZ, 0x1f, UR5 ;  /* 0x0000001fff047899 */ /* 0x000fc40008011605 */
[----:B------:R-:W-:Y:S02]  /*0ac0*/  USHF.R.U32.HI UR7, URZ, 0xa, UR7 ;  /* 0x0000000aff077899 */ /* 0x000fe40008011607 */
[----:B------:R-:W-:Y:S02]  /*0ad0*/  ULEA.HI.SX32 UR4, UR5, UR4, 0x14 ;  /* 0x0000000405047291 */ /* 0x000fe4000f8fa2ff */
[----:B------:R-:W-:Y:S02]  /*0ae0*/  UIMAD UR7, UR7, -0x3001, UR9 ;  /* 0xffffcfff070778a4 */ /* 0x000fe4000f8e0209 */
[----:B------:R-:W-:Y:S02]  /*0af0*/  UIMAD UR4, UR4, -0x3001, UR8 ;  /* 0xffffcfff040478a4 */ /* 0x000fe4000f8e0208 */
[----:B------:R-:W-:Y:S02]  /*0b00*/  UIMAD UR8, UR7, UR7, URZ ;  /* 0x00000007070872a4 */ /* 0x000fe4000f8e02ff */
[----:B------:R-:W-:-:S02]  /*0b10*/  UIMAD UR10, UR4, UR10, URZ ;  /* 0x0000000a040a72a4 */ /* 0x000fc4000f8e02ff */
[----:B------:R-:W-:Y:S02]  /*0b20*/  UIMAD.WIDE.U32 UR6, UR8, 0x1554e391, URZ ;  /* 0x1554e391080678a5 */ /* 0x000fe4000f8e00ff */
[----:B------:R-:W-:Y:S02]  /*0b30*/  UIMAD.WIDE UR4, UR10, 0x55538e43, URZ ;  /* 0x55538e430a0478a5 */ /* 0x000fe4000f8e02ff */
[----:B------:R-:W-:Y:S02]  /*0b40*/  USHF.R.U32.HI UR7, URZ, 0xa, UR7 ;  /* 0x0000000aff077899 */ /* 0x000fe40008011607 */
[----:B------:R-:W-:Y:S02]  /*0b50*/  USHF.R.U32.HI UR4, URZ, 0x1f, UR5 ;  /* 0x0000001fff047899 */ /* 0x000fe40008011605 */
[----:B------:R-:W-:Y:S02]  /*0b60*/  UIMAD UR7, UR7, -0x3001, UR8 ;  /* 0xffffcfff070778a4 */ /* 0x000fe4000f8e0208 */
[----:B------:R-:W-:-:S04]  /*0b70*/  ULEA.HI.SX32 UR4, UR5, UR4, 0x14 ;  /* 0x0000000405047291 */ /* 0x000fc8000f8fa2ff */
[----:B------:R-:W-:-:S04]  /*0b80*/  UIMAD UR4, UR4, -0x3001, UR10 ;  /* 0xffffcfff040478a4 */ /* 0x000fc8000f8e020a */
[----:B------:R-:W-:-:S04]  /*0b90*/  UIMAD UR7, UR4, UR7, URZ ;  /* 0x00000007040772a4 */ /* 0x000fc8000f8e02ff */
[----:B------:R-:W-:-:S04]  /*0ba0*/  UIMAD.WIDE UR4, UR7, 0x55538e43, URZ ;  /* 0x55538e43070478a5 */ /* 0x000fc8000f8e02ff */
[----:B------:R-:W-:-:S04]  /*0bb0*/  USHF.R.U32.HI UR4, URZ, 0x1f, UR5 ;  /* 0x0000001fff047899 */ /* 0x000fc80008011605 */
[----:B------:R-:W-:-:S04]  /*0bc0*/  ULEA.HI.SX32 UR4, UR5, UR4, 0x14 ;  /* 0x0000000405047291 */ /* 0x000fc8000f8fa2ff */
[----:B------:R-:W-:-:S04]  /*0bd0*/  UIMAD UR4, UR4, -0x3001, UR7 ;  /* 0xffffcfff040478a4 */ /* 0x000fc8000f8e0207 */
[----:B------:R-:W-:Y:S02]  /*0be0*/  USHF.R.S32.HI UR5, URZ, 0x1f, UR4 ;  /* 0x0000001fff057899 */ /* 0x000fe40008011404 */
[----:B------:R-:W-:-:S04]  /*0bf0*/  IMAD.U32 R8, RZ, RZ, UR4 ;  /* 0x00000004ff087e24 */ /* 0x000fc8000f8e00ff */
[----:B------:R-:W-:-:S07]  /*0c00*/  IMAD.U32 R9, RZ, RZ, UR5 ;  /* 0x00000005ff097e24 */ /* 0x000fce000f8e00ff */
.L_x_2:
[----:B------:R-:W-:Y:S01]  /*0c10*/  BSSY.RECONVERGENT B0, `(.L_x_3) ;  /* 0x0000040000007945 */ /* 0x000fe20003800200 */
[----:B------:R-:W-:Y:S02]  /*0c20*/  IMAD.MOV.U32 R0, RZ, RZ, 0x1 ;  /* 0x00000001ff007424 */ /* 0x000fe400078e00ff */
[----:B------:R-:W-:Y:S01]  /*0c30*/  IMAD.MOV.U32 R2, RZ, RZ, RZ ;  /* 0x000000ffff027224 */ /* 0x000fe200078e00ff */
[----:B------:R-:W-:Y:S06]  /*0c40*/  @!P0 BRA `(.L_x_4) ;  /* 0x0000000000f08947 */ /* 0x000fec0003800000 */
[----:B------:R-:W-:Y:S01]  /*0c50*/  MOV R5, R7 ;  /* 0x0000000700057202 */ /* 0x000fe20000000f00 */
[----:B------:R-:W-:Y:S02]  /*0c60*/  IMAD.MOV.U32 R6, RZ, RZ, RZ ;  /* 0x000000ffff067224 */ /* 0x000fe400078e00ff */
[----:B------:R-:W-:Y:S02]  /*0c70*/  IMAD.MOV.U32 R0, RZ, RZ, 0x1 ;  /* 0x00000001ff007424 */ /* 0x000fe400078e00ff */
[----:B------:R-:W-:-:S07]  /*0c80*/  IMAD.MOV.U32 R2, RZ, RZ, RZ ;  /* 0x000000ffff027224 */ /* 0x000fce00078e00ff */
.L_x_7:
[C---:B------:R-:W-:Y:S01]  /*0c90*/  IMAD.WIDE.U32 R10, R9.reuse, 0x12f4f03b, RZ ;  /* 0x12f4f03b090a7825 */ /* 0x040fe200078e00ff */
[----:B------:R-:W-:Y:S01]  /*0ca0*/  ISETP.LT.AND P1, PT, R9, RZ, PT ;  /* 0x000000ff0900720c */ /* 0x000fe20003f21270 */
[----:B------:R-:W-:Y:S02]  /*0cb0*/  BSSY.RECONVERGENT B1, `(.L_x_5) ;  /* 0x000002f000017945 */ /* 0x000fe40003800200 */
[----:B------:R-:W-:-:S04]  /*0cc0*/  IMAD.WIDE.U32 R12, P0, R8, 0x2aa9c72, R10 ;  /* 0x02aa9c72080c7825 */ /* 0x000fc8000780000a */
[----:B------:R-:W-:Y:S01]  /*0cd0*/  IMAD.WIDE.U32 R10, R8, 0x12f4f03b, RZ ;  /* 0x12f4f03b080a7825 */ /* 0x000fe200078e00ff */
[----:B------:R-:W-:-:S03]  /*0ce0*/  MOV R14, R13 ;  /* 0x0000000d000e7202 */ /* 0x000fc60000000f00 */
[----:B------:R-:W-:Y:S01]  /*0cf0*/  IMAD.X R15, RZ, RZ, RZ, P0 ;  /* 0x000000ffff0f7224 */ /* 0x000fe200000e06ff */
[----:B------:R-:W-:-:S05]  /*0d00*/  IADD3 RZ, P0, PT, R11, R12, RZ ;  /* 0x0000000c0bff7210 */ /* 0x000fca0007f1e0ff */
[----:B------:R-:W-:-:S03]  /*0d10*/  IMAD.WIDE.U32.X R10, R9, 0x2aa9c72, R14, P0 ;  /* 0x02aa9c72090a7825 */ /* 0x000fc600000e040e */
[----:B------:R-:W-:-:S04]  /*0d20*/  IADD3 R15, P0, PT, R10, -0x12f4f03b, RZ ;  /* 0xed0b0fc50a0f7810 */ /* 0x000fc80007f1e0ff */
[----:B------:R-:W-:Y:S02]  /*0d30*/  IADD3.X R7, PT, PT, R11, -0x2aa9c73, RZ, P0, !PT ;  /* 0xfd55638d0b077810 */ /* 0x000fe400007fe4ff */
[----:B------:R-:W-:Y:S02]  /*0d40*/  SEL R15, R15, R10, P1 ;  /* 0x0000000a0f0f7207 */ /* 0x000fe40000800000 */
[----:B------:R-:W-:Y:S02]  /*0d50*/  SEL R10, R7, R11, P1 ;  /* 0x0000000b070a7207 */ /* 0x000fe40000800000 */
[----:B------:R-:W-:Y:S02]  /*0d60*/  LOP3.LUT R11, R5, 0x1, RZ, 0xc0, !PT ;  /* 0x00000001050b7812 */ /* 0x000fe400078ec0ff */
[----:B------:R-:W-:Y:S02]  /*0d70*/  SHF.R.S64 R15, R15, 0x7, R10 ;  /* 0x000000070f0f7819 */ /* 0x000fe4000000100a */
[----:B------:R-:W-:-:S02]  /*0d80*/  ISETP.NE.U32.AND P1, PT, R11, 0x1, PT ;  /* 0x000000010b00780c */ /* 0x000fc40003f25070 */
[C---:B------:R-:W-:Y:S02]  /*0d90*/  LEA.HI R15, P0, R10.reuse, R15, RZ, 0x1 ;  /* 0x0000000f0a0f7211 */ /* 0x040fe400078108ff */
[----:B------:R-:W-:Y:S02]  /*0da0*/  ISETP.NE.U32.AND.EX P1, PT, RZ, RZ, PT, P1 ;  /* 0x000000ffff00720c */ /* 0x000fe40003f25110 */
[----:B------:R-:W-:Y:S01]  /*0db0*/  LEA.HI.X.SX32 R7, R10, RZ, 0x19, P0 ;  /* 0x000000ff0a077211 */ /* 0x000fe200000fceff */
[----:B------:R-:W-:Y:S01]  /*0dc0*/  IMAD.WIDE.U32 R10, R15, -0x3001, R8 ;  /* 0xffffcfff0f0a7825 */ /* 0x000fe200078e0008 */
[----:B------:R-:W-:-:S03]  /*0dd0*/  ISETP.GT.U32.AND P0, PT, R5, 0x1, PT ;  /* 0x000000010500780c */ /* 0x000fc60003f04070 */
[----:B------:R-:W-:Y:S02]  /*0de0*/  IMAD R7, R7, -0x3001, RZ ;  /* 0xffffcfff07077824 */ /* 0x000fe400078e02ff */
[----:B------:R-:W-:-:S03]  /*0df0*/  IMAD.WIDE.U32 R8, R10, R10, RZ ;  /* 0x0000000a0a087225 */ /* 0x000fc600078e00ff */
[----:B------:R-:W-:-:S05]  /*0e00*/  IADD3 R15, PT, PT, R11, -R15, R7 ;  /* 0x8000000f0b0f7210 */ /* 0x000fca0007ffe007 */
[----:B------:R-:W-:Y:S01]  /*0e10*/  IMAD R7, R15, R10, RZ ;  /* 0x0000000a0f077224 */ /* 0x000fe200078e02ff */
[----:B------:R-:W-:Y:S06]  /*0e20*/  @P1 BRA `(.L_x_6) ;  /* 0x00000000005c1947 */ /* 0x000fec0003800000 */
[-C--:B------:R-:W-:Y:S02]  /*0e30*/  IMAD R2, R2, R10.reuse, RZ ;  /* 0x0000000a02027224 */ /* 0x080fe400078e02ff */
[----:B------:R-:W-:-:S04]  /*0e40*/  IMAD.WIDE.U32 R12, R0, R10, RZ ;  /* 0x0000000a000c7225 */ /* 0x000fc800078e00ff */
[----:B------:R-:W-:-:S04]  /*0e50*/  IMAD R17, R15, R0, R2 ;  /* 0x000000000f117224 */ /* 0x000fc800078e0202 */
[----:B------:R-:W-:-:S04]  /*0e60*/  IMAD.IADD R13, R13, 0x1, R17 ;  /* 0x000000010d0d7824 */ /* 0x000fc800078e0211 */
[C---:B------:R-:W-:Y:S01]  /*0e70*/  IMAD.WIDE.U32 R16, R13.reuse, 0x12f4f03b, RZ ;  /* 0x12f4f03b0d107825 */ /* 0x040fe200078e00ff */
[----:B------:R-:W-:-:S03]  /*0e80*/  ISETP.LT.AND P2, PT, R13, RZ, PT ;  /* 0x000000ff0d00720c */ /* 0x000fc60003f41270 */
[----:B------:R-:W-:-:S04]  /*0e90*/  IMAD.WIDE.U32 R18, P1, R12, 0x2aa9c72, R16 ;  /* 0x02aa9c720c127825 */ /* 0x000fc80007820010 */
[----:B------:R-:W-:-:S04]  /*0ea0*/  IMAD.WIDE.U32 R16, R12, 0x12f4f03b, RZ ;  /* 0x12f4f03b0c107825 */ /* 0x000fc800078e00ff */
[----:B------:R-:W-:Y:S01]  /*0eb0*/  IMAD.X R21, RZ, RZ, RZ, P1 ;  /* 0x000000ffff157224 */ /* 0x000fe200008e06ff */
[----:B------:R-:W-:Y:S01]  /*0ec0*/  IADD3 RZ, P1, PT, R17, R18, RZ ;  /* 0x0000001211ff7210 */ /* 0x000fe20007f3e0ff */
[----:B------:R-:W-:-:S04]  /*0ed0*/  IMAD.MOV.U32 R20, RZ, RZ, R19 ;  /* 0x000000ffff147224 */ /* 0x000fc800078e0013 */
        /* <DEDUP_REMOVED lines=10> */
[----:B------:R-:W-:-:S03]  /*0f80*/  IMAD.MOV.U32 R0, RZ, RZ, R12 ;  /* 0x000000ffff007224 */ /* 0x000fc600078e000c */
[----:B------:R-:W-:-:S07]  /*0f90*/  IADD3 R2, PT, PT, R13, -R17, R2 ;  /* 0x800000110d027210 */ /* 0x000fce0007ffe002 */
.L_x_6:
[----:B------:R-:W-:Y:S05]  /*0fa0*/  BSYNC.RECONVERGENT B1 ;  /* 0x0000000000017941 */ /* 0x000fea0003800200 */
.L_x_5:
[----:B------:R-:W-:Y:S01]  /*0fb0*/  ISETP.GT.U32.AND.EX P0, PT, R6, RZ, PT, P0 ;  /* 0x000000ff0600720c */ /* 0x000fe20003f04100 */
[----:B------:R-:W-:Y:S01]  /*0fc0*/  IMAD R7, R15, R10, R7 ;  /* 0x0000000a0f077224 */ /* 0x000fe200078e0207 */
[--C-:B------:R-:W-:Y:S02]  /*0fd0*/  SHF.R.U64 R5, R5, 0x1, R6.reuse ;  /* 0x0000000105057819 */ /* 0x100fe40000001206 */
[----:B------:R-:W-:Y:S02]  /*0fe0*/  SHF.R.U32.HI R6, RZ, 0x1, R6 ;  /* 0x00000001ff067819 */ /* 0x000fe40000011606 */
[----:B------:R-:W-:-:S07]  /*0ff0*/  IADD3 R9, PT, PT, R9, R7, RZ ;  /* 0x0000000709097210 */ /* 0x000fce0007ffe0ff */
[----:B------:R-:W-:Y:S05]  /*1000*/  @P0 BRA `(.L_x_7) ;  /* 0xfffffffc00200947 */ /* 0x000fea000383ffff */
.L_x_4:
[----:B------:R-:W-:Y:S05]  /*1010*/  BSYNC.RECONVERGENT B0 ;  /* 0x0000000000007941 */ /* 0x000fea0003800200 */
.L_x_3:
[----:B------:R-:W0:Y:S02]  /*1020*/  LDC.64 R6, c[0x0][0x380] ;  /* 0x0000e000ff067b82 */ /* 0x000e240000000a00 */
[----:B0-----:R-:W-:-:S05]  /*1030*/  IMAD.WIDE R4, R4, 0x8, R6 ;  /* 0x0000000804047825 */ /* 0x001fca00078e0206 */
[----:B------:R-:W2:Y:S01]  /*1040*/  LDG.E.64 R8, desc[UR12][R4.64] ;  /* 0x0000000c04087981 */ /* 0x000ea2000c1e1b00 */
[----:B------:R-:W-:-:S05]  /*1050*/  IMAD.WIDE R6, R3, 0x8, R4 ;  /* 0x0000000803067825 */ /* 0x000fca00078e0204 */
[----:B------:R-:W3:Y:S02]  /*1060*/  LDG.E.64 R12, desc[UR12][R6.64] ;  /* 0x0000000c060c7981 */ /* 0x000ee4000c1e1b00 */
[-C--:B---3--:R-:W-:Y:S02]  /*1070*/  IMAD R3, R13, R0.reuse, RZ ;  /* 0x000000000d037224 */ /* 0x088fe400078e02ff */
[----:B------:R-:W-:-:S04]  /*1080*/  IMAD.WIDE.U32 R10, R12, R0, RZ ;  /* 0x000000000c0a7225 */ /* 0x000fc800078e00ff */
[----:B------:R-:W-:-:S04]  /*1090*/  IMAD R3, R12, R2, R3 ;  /* 0x000000020c037224 */ /* 0x000fc800078e0203 */
[----:B------:R-:W-:-:S04]  /*10a0*/  IMAD.IADD R11, R11, 0x1, R3 ;  /* 0x000000010b0b7824 */ /* 0x000fc800078e0203 */
[----:B------:R-:W-:-:S04]  /*10b0*/  IMAD.WIDE.U32 R2, R11, 0x12f4f03b, RZ ;  /* 0x12f4f03b0b027825 */ /* 0x000fc800078e00ff */
[----:B------:R-:W-:-:S04]  /*10c0*/  IMAD.WIDE.U32 R12, P0, R10, 0x2aa9c72, R2 ;  /* 0x02aa9c720a0c7825 */ /* 0x000fc80007800002 */
[----:B------:R-:W-:-:S04]  /*10d0*/  IMAD.WIDE.U32 R2, R10, 0x12f4f03b, RZ ;  /* 0x12f4f03b0a027825 */ /* 0x000fc800078e00ff */
[----:B------:R-:W-:Y:S01]  /*10e0*/  IMAD.X R15, RZ, RZ, RZ, P0 ;  /* 0x000000ffff0f7224 */ /* 0x000fe200000e06ff */
[----:B------:R-:W-:Y:S01]  /*10f0*/  IADD3 RZ, P0, PT, R3, R12, RZ ;  /* 0x0000000c03ff7210 */ /* 0x000fe20007f1e0ff */
[----:B------:R-:W-:-:S04]  /*1100*/  IMAD.MOV.U32 R14, RZ, RZ, R13 ;  /* 0x000000ffff0e7224 */ /* 0x000fc800078e000d */
        /* <DEDUP_REMOVED lines=10> */
[----:B------:R-:W-:Y:S01]  /*11b0*/  IMAD R0, R0, -0x3001, RZ ;  /* 0xffffcfff00007824 */ /* 0x000fe200078e02ff */
[C---:B--2---:R-:W-:Y:S02]  /*11c0*/  IADD3 R2, P0, PT, R8.reuse, R10, RZ ;  /* 0x0000000a08027210 */ /* 0x044fe40007f1e0ff */
[----:B------:R-:W-:Y:S02]  /*11d0*/  IADD3 R8, P1, P2, R8, 0x3001, -R10 ;  /* 0x0000300108087810 */ /* 0x000fe40007a3e80a */
[----:B------:R-:W-:-:S05]  /*11e0*/  IADD3 R11, PT, PT, R11, -R3, R0 ;  /* 0x800000030b0b7210 */ /* 0x000fca0007ffe000 */
[C-C-:B------:R-:W-:Y:S01]  /*11f0*/  IMAD.X R3, R9.reuse, 0x1, R11.reuse, P0 ;  /* 0x0000000109037824 */ /* 0x140fe200000e060b */
[----:B------:R-:W-:-:S03]  /*1200*/  IADD3.X R9, PT, PT, R9, RZ, ~R11, P1, P2 ;  /* 0x000000ff09097210 */ /* 0x000fc60000fe4c0b */
[----:B------:R-:W-:-:S04]  /*1210*/  IMAD.WIDE.U32 R10, R3, 0x12f4f03b, RZ ;  /* 0x12f4f03b030a7825 */ /* 0x000fc800078e00ff */
[----:B------:R-:W-:-:S04]  /*1220*/  IMAD.WIDE.U32 R14, R9, 0x12f4f03b, RZ ;  /* 0x12f4f03b090e7825 */ /* 0x000fc800078e00ff */
[----:B------:R-:W-:-:S04]  /*1230*/  IMAD.WIDE.U32 R12, P0, R2, 0x2aa9c72, R10 ;  /* 0x02aa9c72020c7825 */ /* 0x000fc8000780000a */
[----:B------:R-:W-:-:S04]  /*1240*/  IMAD.WIDE.U32 R10, R2, 0x12f4f03b, RZ ;  /* 0x12f4f03b020a7825 */ /* 0x000fc800078e00ff */
[----:B------:R-:W-:Y:S01]  /*1250*/  IMAD.WIDE.U32 R18, P1, R8, 0x2aa9c72, R14 ;  /* 0x02aa9c7208127825 */ /* 0x000fe2000782000e */
[----:B------:R-:W-:-:S03]  /*1260*/  IADD3.X R15, PT, PT, RZ, RZ, RZ, P0, !PT ;  /* 0x000000ffff0f7210 */ /* 0x000fc600007fe4ff */
[----:B------:R-:W-:Y:S01]  /*1270*/  IMAD.WIDE.U32 R16, R8, 0x12f4f03b, RZ ;  /* 0x12f4f03b08107825 */ /* 0x000fe200078e00ff */
[----:B------:R-:W-:-:S03]  /*1280*/  IADD3 RZ, P0, PT, R11, R12, RZ ;  /* 0x0000000c0bff7210 */ /* 0x000fc60007f1e0ff */
[----:B------:R-:W-:Y:S01]  /*1290*/  IMAD.X R21, RZ, RZ, RZ, P1 ;  /* 0x000000ffff157224 */ /* 0x000fe200008e06ff */
[----:B------:R-:W-:Y:S01]  /*12a0*/  IADD3 RZ, P1, PT, R17, R18, RZ ;  /* 0x0000001211ff7210 */ /* 0x000fe20007f3e0ff */
[----:B------:R-:W-:Y:S02]  /*12b0*/  IMAD.MOV.U32 R14, RZ, RZ, R13 ;  /* 0x000000ffff0e7224 */ /* 0x000fe400078e000d */
[----:B------:R-:W-:Y:S02]  /*12c0*/  IMAD.MOV.U32 R20, RZ, RZ, R19 ;  /* 0x000000ffff147224 */ /* 0x000fe400078e0013 */
[----:B------:R-:W-:-:S04]  /*12d0*/  IMAD.WIDE.U32.X R10, R3, 0x2aa9c72, R14, P0 ;  /* 0x02aa9c72030a7825 */ /* 0x000fc800000e040e */
[----:B------:R-:W-:Y:S01]  /*12e0*/  IMAD.WIDE.U32.X R12, R9, 0x2aa9c72, R20, P1 ;  /* 0x02aa9c72090c7825 */ /* 0x000fe200008e0414 */
[----:B------:R-:W-:Y:S02]  /*12f0*/  IADD3 R15, P2, PT, R10, -0x12f4f03b, RZ ;  /* 0xed0b0fc50a0f7810 */ /* 0x000fe40007f5e0ff */
[----:B------:R-:W-:Y:S02]  /*1300*/  IADD3 R19, P1, PT, R12, -0x12f4f03b, RZ ;  /* 0xed0b0fc50c137810 */ /* 0x000fe40007f3e0ff */
[----:B------:R-:W-:Y:S02]  /*1310*/  ISETP.LT.AND P0, PT, R3, RZ, PT ;  /* 0x000000ff0300720c */ /* 0x000fe40003f01270 */
[----:B------:R-:W-:Y:S02]  /*1320*/  IADD3.X R17, PT, PT, R11, -0x2aa9c73, RZ, P2, !PT ;  /* 0xfd55638d0b117810 */ /* 0x000fe400017fe4ff */
[----:B------:R-:W-:Y:S02]  /*1330*/  ISETP.LT.AND P2, PT, R9, RZ, PT ;  /* 0x000000ff0900720c */ /* 0x000fe40003f41270 */
[----:B------:R-:W-:-:S02]  /*1340*/  IADD3.X R21, PT, PT, R13, -0x2aa9c73, RZ, P1, !PT ;  /* 0xfd55638d0d157810 */ /* 0x000fc40000ffe4ff */
[----:B------:R-:W-:Y:S02]  /*1350*/  SEL R10, R15, R10, P0 ;  /* 0x0000000a0f0a7207 */ /* 0x000fe40000000000 */
[----:B------:R-:W-:Y:S02]  /*1360*/  SEL R14, R17, R11, P0 ;  /* 0x0000000b110e7207 */ /* 0x000fe40000000000 */
[----:B------:R-:W-:Y:S02]  /*1370*/  SEL R11, R19, R12, P2 ;  /* 0x0000000c130b7207 */ /* 0x000fe40001000000 */
[----:B------:R-:W-:Y:S02]  /*1380*/  SEL R0, R21, R13, P2 ;  /* 0x0000000d15007207 */ /* 0x000fe40001000000 */
[----:B------:R-:W-:Y:S02]  /*1390*/  SHF.R.S64 R13, R10, 0x7, R14 ;  /* 0x000000070a0d7819 */ /* 0x000fe4000000100e */
[----:B------:R-:W-:-:S02]  /*13a0*/  SHF.R.S64 R11, R11, 0x7, R0 ;  /* 0x000000070b0b7819 */ /* 0x000fc40000001000 */
[----:B------:R-:W-:Y:S02]  /*13b0*/  LEA.HI R13, P0, R14, R13, RZ, 0x1 ;  /* 0x0000000d0e0d7211 */ /* 0x000fe400078108ff */
[----:B------:R-:W-:Y:S02]  /*13c0*/  LEA.HI R11, P1, R0, R11, RZ, 0x1 ;  /* 0x0000000b000b7211 */ /* 0x000fe400078308ff */
[----:B------:R-:W-:Y:S02]  /*13d0*/  LEA.HI.X.SX32 R10, R14, RZ, 0x19, P0 ;  /* 0x000000ff0e0a7211 */ /* 0x000fe400000fceff */
[----:B------:R-:W-:Y:S01]  /*13e0*/  LEA.HI.X.SX32 R0, R0, RZ, 0x19, P1 ;  /* 0x000000ff00007211 */ /* 0x000fe200008fceff */
[----:B------:R-:W-:-:S04]  /*13f0*/  IMAD.WIDE.U32 R2, R13, -0x3001, R2 ;  /* 0xffffcfff0d027825 */ /* 0x000fc800078e0002 */
[----:B------:R-:W-:Y:S02]  /*1400*/  IMAD R10, R10, -0x3001, RZ ;  /* 0xffffcfff0a0a7824 */ /* 0x000fe400078e02ff */
[----:B------:R-:W-:-:S04]  /*1410*/  IMAD.WIDE.U32 R8, R11, -0x3001, R8 ;  /* 0xffffcfff0b087825 */ /* 0x000fc800078e0008 */
[----:B------:R-:W-:Y:S01]  /*1420*/  IMAD R0, R0, -0x3001, RZ ;  /* 0xffffcfff00007824 */ /* 0x000fe200078e02ff */
[----:B------:R-:W-:-:S04]  /*1430*/  IADD3 R3, PT, PT, R3, -R13, R10 ;  /* 0x8000000d03037210 */ /* 0x000fc80007ffe00a */
[----:B------:R-:W-:Y:S01]  /*1440*/  IADD3 R9, PT, PT, R9, -R11, R0 ;  /* 0x8000000b09097210 */ /* 0x000fe20007ffe000 */
[----:B------:R-:W-:Y:S04]  /*1450*/  STG.E.64 desc[UR12][R4.64], R2 ;  /* 0x0000000204007986 */ /* 0x000fe8000c101b0c */
[----:B------:R-:W-:Y:S01]  /*1460*/  STG.E.64 desc[UR12][R6.64], R8 ;  /* 0x0000000806007986 */ /* 0x000fe2000c101b0c */
[----:B------:R-:W-:Y:S05]  /*1470*/  EXIT ;  /* 0x000000000000794d */ /* 0x000fea0003800000 */
.L_x_8:
        /* <DEDUP_REMOVED lines=16> */
.L_x_11:


//--------------------- .nv.shared.reserved.0     --------------------------
	.section	.nv.shared.reserved.0,"aw",@nobits
	.weak		__nv_reservedSMEM_offset_0_alias
	.size		__nv_reservedSMEM_offset_0_alias, 0, 64
	.other		__nv_reservedSMEM_offset_0_alias,@"STO_CUDA_RESERVED_SHARED STV_DEFAULT"
__nv_reservedSMEM_offset_0_alias:
	.zero		0
	.zero		64


//--------------------- .nv.constant0._Z12scale_kernelPxix --------------------------
	.section	.nv.constant0._Z12scale_kernelPxix,"a",@progbits
	.sectionflags	@""
	.align	4
.nv.constant0._Z12scale_kernelPxix:
	.zero		920


//--------------------- .nv.constant0._Z21pointwise_mult_kernelPxS_S_i --------------------------
	.section	.nv.constant0._Z21pointwise_mult_kernelPxS_S_i,"a",@progbits
	.sectionflags	@""
	.align	4
.nv.constant0._Z21pointwise_mult_kernelPxS_S_i:
	.zero		924


//--------------------- .nv.constant0._Z16ntt_stage_kernelPxiixb --------------------------
	.section	.nv.constant0._Z16ntt_stage_kernelPxiixb,"a",@progbits
	.sectionflags	@""
	.align	4
.nv.constant0._Z16ntt_stage_kernelPxiixb:
	.zero		921


//--------------------- SYMBOLS --------------------------

	.type		.nv.reservedSmem.offset0,@object
	.size		.nv.reservedSmem.offset0,0x4
